def attn_fwd(
    Q,
    K,
    V,
    Out,
    Lse,
    sm_scale,
    stride_qz,
    stride_qh,
    stride_qm,
    stride_qk,
    stride_kz,
    stride_kh,
    stride_kn,
    stride_kk,
    stride_vz,
    stride_vh,
    stride_vn,
    stride_vk,
    stride_oz,
    stride_oh,
    stride_om,
    stride_ok,
    seqlen_q,
    seqlen_k,
    BLOCK_M: tl.constexpr,
    BLOCK_N: tl.constexpr,
    HEAD_DIM: tl.constexpr,
    CAUSAL: tl.constexpr,
):
    start_m = tl.program_id(0)
    off_hz = tl.program_id(1)
    q_off = off_hz * stride_qh
    k_off = off_hz * stride_kh
    v_off = off_hz * stride_vh
    offs_m = start_m * BLOCK_M + tl.arange(0, BLOCK_M)
    offs_d = tl.arange(0, HEAD_DIM)
    offs_n = tl.arange(0, BLOCK_N)
    q_ptrs = Q + q_off + offs_m[:, None] * stride_qm + offs_d[None, :] * stride_qk
    k_ptrs = K + k_off + offs_d[:, None] * stride_kk + offs_n[None, :] * stride_kn
    v_ptrs = V + v_off + offs_n[:, None] * stride_vn + offs_d[None, :] * stride_vk
    m_i = tl.full([BLOCK_M], float("-inf"), dtype=tl.float32)
    l_i = tl.zeros([BLOCK_M], dtype=tl.float32) + 1.0
    acc = tl.zeros([BLOCK_M, HEAD_DIM], dtype=tl.float32)
    q = tl.load(q_ptrs)
    acc, l_i, m_i = _attn_fwd_inner(
        acc,
        l_i,
        m_i,
        q,
        k_ptrs,
        v_ptrs,
        sm_scale,
        stride_kn,
        stride_vn,
        start_m,
        seqlen_k,
        BLOCK_M,
        BLOCK_N,
        HEAD_DIM,
        CAUSAL,
    )
    acc = acc / l_i[:, None]
    lse = m_i + tl.math.log2(l_i) / 1.4426950408889634
    o_ptrs = (
        Out
        + off_hz * stride_oh
        + offs_m[:, None] * stride_om
        + offs_d[None, :] * stride_ok
    )
    tl.store(o_ptrs, acc.to(Out.dtype.element_ty))
    tl.store(Lse + off_hz * seqlen_q + offs_m, lse)

# config = {"BLOCK_M": 32, "BLOCK_N": 32, "HEAD_DIM": 512, "arch": "sm_100", "causal": true, "dtype": "bf16", "num_stages": 3, "num_warps": 8}
# arch = sm_100


// ===== COMPILED SASS (sm_100a) =====

	.target	sm_100a

	.elftype	@"ET_EXEC"


//--------------------- .note.nv.tkinfo           --------------------------
	.section	.note.nv.tkinfo,"",@"SHT_NOTE"
	.sectionflags	@"SHF_NOTE_NV_TKINFO"
	.tkinfo
        /*0018*/ 	.word	0x00000081
        /*0030*/ 	.string	""
        /*0030*/ 	.string	"ptxas-blackwell"
        /*0030*/ 	.string	"Cuda compilation tools, release 12.9, V12.9.86"
        /*0030*/ 	.string	"Build cuda_12.9.r12.9/compiler.36037853_0"
        /*0030*/ 	.string	"-v  -suppress-debug-info  -lineinfo  -arch sm_100a "



//--------------------- .note.nv.cuver            --------------------------
	.section	.note.nv.cuver,"",@"SHT_NOTE"
	.sectionflags	@"SHF_NOTE_NV_CUVER"
        /*0018*/ 	.short	0x0001
        /*001a*/ 	.short	0x0064
        /*001c*/ 	.short	0x0001
        /*001e*/ 	.short	0x0000
        /*0020*/ 	.short	0x0001
        /*0022*/ 	.short	0x0000


//--------------------- .nv.info                  --------------------------
	.section	.nv.info,"",@"SHT_CUDA_INFO"
	.align	4


	//----- nvinfo : EIATTR_REGCOUNT
	.align		4
        /*0000*/ 	.byte	0x04, 0x2f
        /*0002*/ 	.short	(.L_2 - .L_1)
	.align		4
.L_1:
        /*0004*/ 	.word	index@(attn_fwd)
        /*0008*/ 	.word	0x000000ff


	//----- nvinfo : EIATTR_FRAME_SIZE
	.align		4
.L_2:
        /*000c*/ 	.byte	0x04, 0x11
        /*000e*/ 	.short	(.L_4 - .L_3)
	.align		4
.L_3:
        /*0010*/ 	.word	index@(attn_fwd)
        /*0014*/ 	.word	0x00000288


	//----- nvinfo : EIATTR_MIN_STACK_SIZE
	.align		4
.L_4:
        /*0018*/ 	.byte	0x04, 0x12
        /*001a*/ 	.short	(.L_6 - .L_5)
	.align		4
.L_5:
        /*001c*/ 	.word	index@(attn_fwd)
        /*0020*/ 	.word	0x00000288
.L_6:


//--------------------- .nv.info.attn_fwd         --------------------------
	.section	.nv.info.attn_fwd,"",@"SHT_CUDA_INFO"
	.sectionflags	@""
	.align	4


	//----- nvinfo : EIATTR_CUDA_API_VERSION
	.align		4
        /*0000*/ 	.byte	0x04, 0x37
        /*0002*/ 	.short	(.L_8 - .L_7)
.L_7:
        /*0004*/ 	.word	0x00000081


	//----- nvinfo : EIATTR_KPARAM_INFO
	.align		4
.L_8:
        /*0008*/ 	.byte	0x04, 0x17
        /*000a*/ 	.short	(.L_10 - .L_9)
.L_9:
        /*000c*/ 	.word	0x00000000
        /*0010*/ 	.short	0x0019
        /*0012*/ 	.short	0x0080
        /*0014*/ 	.byte	0x00, 0xf4, 0x21, 0x00


	//----- nvinfo : EIATTR_KPARAM_INFO
	.align		4
.L_10:
        /*0018*/ 	.byte	0x04, 0x17
        /*001a*/ 	.short	(.L_12 - .L_11)
.L_11:
        /*001c*/ 	.word	0x00000000
        /*0020*/ 	.short	0x0018
        /*0022*/ 	.short	0x0078
        /*0024*/ 	.byte	0x00, 0xf4, 0x21, 0x00


	//----- nvinfo : EIATTR_KPARAM_INFO
	.align		4
.L_12:
        /*0028*/ 	.byte	0x04, 0x17
        /*002a*/ 	.short	(.L_14 - .L_13)
.L_13:
        /*002c*/ 	.word	0x00000000
        /*0030*/ 	.short	0x0017
        /*0032*/ 	.short	0x0070
        /*0034*/ 	.byte	0x00, 0xf0, 0x11, 0x00


	//----- nvinfo : EIATTR_KPARAM_INFO
	.align		4
.L_14:
        /*0038*/ 	.byte	0x04, 0x17
        /*003a*/ 	.short	(.L_16 - .L_15)
.L_15:
        /*003c*/ 	.word	0x00000000
        /*0040*/ 	.short	0x0016
        /*0042*/ 	.short	0x006c
        /*0044*/ 	.byte	0x00, 0xf0, 0x11, 0x00


	//----- nvinfo : EIATTR_KPARAM_INFO
	.align		4
.L_16:
        /*0048*/ 	.byte	0x04, 0x17
        /*004a*/ 	.short	(.L_18 - .L_17)
.L_17:
        /*004c*/ 	.word	0x00000000
        /*0050*/ 	.short	0x0015
        /*0052*/ 	.short	0x0068
        /*0054*/ 	.byte	0x00, 0xf0, 0x11, 0x00


	//----- nvinfo : EIATTR_KPARAM_INFO
	.align		4
.L_18:
        /*0058*/ 	.byte	0x04, 0x17
        /*005a*/ 	.short	(.L_20 - .L_19)
.L_19:
        /*005c*/ 	.word	0x00000000
        /*0060*/ 	.short	0x0014
        /*0062*/ 	.short	0x0064
        /*0064*/ 	.byte	0x00, 0xf0, 0x11, 0x00


	//----- nvinfo : EIATTR_KPARAM_INFO
	.align		4
.L_20:
        /*0068*/ 	.byte	0x04, 0x17
        /*006a*/ 	.short	(.L_22 - .L_21)
.L_21:
        /*006c*/ 	.word	0x00000000
        /*0070*/ 	.short	0x0013
        /*0072*/ 	.short	0x0060
        /*0074*/ 	.byte	0x00, 0xf0, 0x11, 0x00


	//----- nvinfo : EIATTR_KPARAM_INFO
	.align		4
.L_22:
        /*0078*/ 	.byte	0x04, 0x17
        /*007a*/ 	.short	(.L_24 - .L_23)
.L_23:
        /*007c*/ 	.word	0x00000000
        /*0080*/ 	.short	0x0012
        /*0082*/ 	.short	0x005c
        /*0084*/ 	.byte	0x00, 0xf0, 0x11, 0x00


	//----- nvinfo : EIATTR_KPARAM_INFO
	.align		4
.L_24:
        /*0088*/ 	.byte	0x04, 0x17
        /*008a*/ 	.short	(.L_26 - .L_25)
.L_25:
        /*008c*/ 	.word	0x00000000
        /*0090*/ 	.short	0x0011
        /*0092*/ 	.short	0x0058
        /*0094*/ 	.byte	0x00, 0xf0, 0x11, 0x00


	//----- nvinfo : EIATTR_KPARAM_INFO
	.align		4
.L_26:
        /*0098*/ 	.byte	0x04, 0x17
        /*009a*/ 	.short	(.L_28 - .L_27)
.L_27:
        /*009c*/ 	.word	0x00000000
        /*00a0*/ 	.short	0x0010
        /*00a2*/ 	.short	0x0054
        /*00a4*/ 	.byte	0x00, 0xf0, 0x11, 0x00


	//----- nvinfo : EIATTR_KPARAM_INFO
	.align		4
.L_28:
        /*00a8*/ 	.byte	0x04, 0x17
        /*00aa*/ 	.short	(.L_30 - .L_29)
.L_29:
        /*00ac*/ 	.word	0x00000000
        /*00b0*/ 	.short	0x000f
        /*00b2*/ 	.short	0x0050
        /*00b4*/ 	.byte	0x00, 0xf0, 0x11, 0x00


	//----- nvinfo : EIATTR_KPARAM_INFO
	.align		4
.L_30:
        /*00b8*/ 	.byte	0x04, 0x17
        /*00ba*/ 	.short	(.L_32 - .L_31)
.L_31:
        /*00bc*/ 	.word	0x00000000
        /*00c0*/ 	.short	0x000e
        /*00c2*/ 	.short	0x004c
        /*00c4*/ 	.byte	0x00, 0xf0, 0x11, 0x00


	//----- nvinfo : EIATTR_KPARAM_INFO
	.align		4
.L_32:
        /*00c8*/ 	.byte	0x04, 0x17
        /*00ca*/ 	.short	(.L_34 - .L_33)
.L_33:
        /*00cc*/ 	.word	0x00000000
        /*00d0*/ 	.short	0x000d
        /*00d2*/ 	.short	0x0048
        /*00d4*/ 	.byte	0x00, 0xf0, 0x11, 0x00


	//----- nvinfo : EIATTR_KPARAM_INFO
	.align		4
.L_34:
        /*00d8*/ 	.byte	0x04, 0x17
        /*00da*/ 	.short	(.L_36 - .L_35)
.L_35:
        /*00dc*/ 	.word	0x00000000
        /*00e0*/ 	.short	0x000c
        /*00e2*/ 	.short	0x0044
        /*00e4*/ 	.byte	0x00, 0xf0, 0x11, 0x00


	//----- nvinfo : EIATTR_KPARAM_INFO
	.align		4
.L_36:
        /*00e8*/ 	.byte	0x04, 0x17
        /*00ea*/ 	.short	(.L_38 - .L_37)
.L_37:
        /*00ec*/ 	.word	0x00000000
        /*00f0*/ 	.short	0x000b
        /*00f2*/ 	.short	0x0040
        /*00f4*/ 	.byte	0x00, 0xf0, 0x11, 0x00


	//----- nvinfo : EIATTR_KPARAM_INFO
	.align		4
.L_38:
        /*00f8*/ 	.byte	0x04, 0x17
        /*00fa*/ 	.short	(.L_40 - .L_39)
.L_39:
        /*00fc*/ 	.word	0x00000000
        /*0100*/ 	.short	0x000a
        /*0102*/ 	.short	0x003c
        /*0104*/ 	.byte	0x00, 0xf0, 0x11, 0x00


	//----- nvinfo : EIATTR_KPARAM_INFO
	.align		4
.L_40:
        /*0108*/ 	.byte	0x04, 0x17
        /*010a*/ 	.short	(.L_42 - .L_41)
.L_41:
        /*010c*/ 	.word	0x00000000
        /*0110*/ 	.short	0x0009
        /*0112*/ 	.short	0x0038
        /*0114*/ 	.byte	0x00, 0xf0, 0x11, 0x00


	//----- nvinfo : EIATTR_KPARAM_INFO
	.align		4
.L_42:
        /*0118*/ 	.byte	0x04, 0x17
        /*011a*/ 	.short	(.L_44 - .L_43)
.L_43:
        /*011c*/ 	.word	0x00000000
        /*0120*/ 	.short	0x0008
        /*0122*/ 	.short	0x0034
        /*0124*/ 	.byte	0x00, 0xf0, 0x11, 0x00


	//----- nvinfo : EIATTR_KPARAM_INFO
	.align		4
.L_44:
        /*0128*/ 	.byte	0x04, 0x17
        /*012a*/ 	.short	(.L_46 - .L_45)
.L_45:
        /*012c*/ 	.word	0x00000000
        /*0130*/ 	.short	0x0007
        /*0132*/ 	.short	0x0030
        /*0134*/ 	.byte	0x00, 0xf0, 0x11, 0x00


	//----- nvinfo : EIATTR_KPARAM_INFO
	.align		4
.L_46:
        /*0138*/ 	.byte	0x04, 0x17
        /*013a*/ 	.short	(.L_48 - .L_47)
.L_47:
        /*013c*/ 	.word	0x00000000
        /*0140*/ 	.short	0x0006
        /*0142*/ 	.short	0x002c
        /*0144*/ 	.byte	0x00, 0xf0, 0x11, 0x00


	//----- nvinfo : EIATTR_KPARAM_INFO
	.align		4
.L_48:
        /*0148*/ 	.byte	0x04, 0x17
        /*014a*/ 	.short	(.L_50 - .L_49)
.L_49:
        /*014c*/ 	.word	0x00000000
        /*0150*/ 	.short	0x0005
        /*0152*/ 	.short	0x0028
        /*0154*/ 	.byte	0x00, 0xf0, 0x11, 0x00


	//----- nvinfo : EIATTR_KPARAM_INFO
	.align		4
.L_50:
        /*0158*/ 	.byte	0x04, 0x17
        /*015a*/ 	.short	(.L_52 - .L_51)
.L_51:
        /*015c*/ 	.word	0x00000000
        /*0160*/ 	.short	0x0004
        /*0162*/ 	.short	0x0020
        /*0164*/ 	.byte	0x00, 0xf4, 0x21, 0x00


	//----- nvinfo : EIATTR_KPARAM_INFO
	.align		4
.L_52:
        /*0168*/ 	.byte	0x04, 0x17
        /*016a*/ 	.short	(.L_54 - .L_53)
.L_53:
        /*016c*/ 	.word	0x00000000
        /*0170*/ 	.short	0x0003
        /*0172*/ 	.short	0x0018
        /*0174*/ 	.byte	0x00, 0xf4, 0x21, 0x00


	//----- nvinfo : EIATTR_KPARAM_INFO
	.align		4
.L_54:
        /*0178*/ 	.byte	0x04, 0x17
        /*017a*/ 	.short	(.L_56 - .L_55)
.L_55:
        /*017c*/ 	.word	0x00000000
        /*0180*/ 	.short	0x0002
        /*0182*/ 	.short	0x0010
        /*0184*/ 	.byte	0x00, 0xf4, 0x21, 0x00


	//----- nvinfo : EIATTR_KPARAM_INFO
	.align		4
.L_56:
        /*0188*/ 	.byte	0x04, 0x17
        /*018a*/ 	.short	(.L_58 - .L_57)
.L_57:
        /*018c*/ 	.word	0x00000000
        /*0190*/ 	.short	0x0001
        /*0192*/ 	.short	0x0008
        /*0194*/ 	.byte	0x00, 0xf4, 0x21, 0x00


	//----- nvinfo : EIATTR_KPARAM_INFO
	.align		4
.L_58:
        /*0198*/ 	.byte	0x04, 0x17
        /*019a*/ 	.short	(.L_60 - .L_59)
.L_59:
        /*019c*/ 	.word	0x00000000
        /*01a0*/ 	.short	0x0000
        /*01a2*/ 	.short	0x0000
        /*01a4*/ 	.byte	0x00, 0xf4, 0x21, 0x00


	//----- nvinfo : EIATTR_SPARSE_MMA_MASK
	.align		4
.L_60:
        /*01a8*/ 	.byte	0x03, 0x50
        /*01aa*/ 	.short	0x0000


	//----- nvinfo : EIATTR_MAXREG_COUNT
	.align		4
        /*01ac*/ 	.byte	0x03, 0x1b
        /*01ae*/ 	.short	0x00ff


	//----- nvinfo : EIATTR_NUM_BARRIERS
	.align		4
        /*01b0*/ 	.byte	0x02, 0x4c
        /*01b2*/ 	.byte	0x01
	.zero		1


	//----- nvinfo : EIATTR_ANNOTATIONS
	.align		4
        /*01b4*/ 	.byte	0x04, 0x55
        /*01b6*/ 	.short	(.L_62 - .L_61)


	//   ....[0]....
.L_61:
        /*01b8*/ 	.word	0x00000001
        /*01bc*/ 	.byte	0xf0, 0x1d, 0x00, 0x00, 0x01, 0x00, 0x00, 0x00, 0x30, 0x1e, 0x00, 0x00, 0x01, 0x00, 0x00, 0x00
        /* <DEDUP_REMOVED lines=79> */
        /*06bc*/ 	.byte	0x00, 0x5a, 0x00, 0x00, 0x01, 0x00, 0x00, 0x00, 0x20, 0x5a, 0x00, 0x00


	//----- nvinfo : EIATTR_COOP_GROUP_MASK_REGIDS
	.align		4
.L_62:
        /*06c8*/ 	.byte	0x04, 0x29
        /*06ca*/ 	.short	(.L_64 - .L_63)


	//   ....[0]....
.L_63:
        /*06cc*/ 	.word	0xffffffff


	//   ....[1]....
        /*06d0*/ 	.word	0xffffffff


	//   ....[2]....
        /*06d4*/ 	.word	0xffffffff


	//   ....[3]....
        /*06d8*/ 	.word	0xffffffff


	//   ....[4]....
        /*06dc*/ 	.word	0xffffffff


	//   ....[5]....
        /*06e0*/ 	.word	0xffffffff


	//   ....[6]....
        /*06e4*/ 	.word	0xffffffff


	//   ....[7]....
        /*06e8*/ 	.word	0xffffffff


	//   ....[8]....
        /*06ec*/ 	.word	0xffffffff


	//   ....[9]....
        /*06f0*/ 	.word	0xffffffff


	//   ....[10]....
        /*06f4*/ 	.word	0xffffffff


	//   ....[11]....
        /*06f8*/ 	.word	0xffffffff


	//   ....[12]....
        /*06fc*/ 	.word	0xffffffff


	//   ....[13]....
        /*0700*/ 	.word	0xffffffff


	//   ....[14]....
        /*0704*/ 	.word	0xffffffff


	//   ....[15]....
        /*0708*/ 	.word	0xffffffff


	//   ....[16]....
        /*070c*/ 	.word	0xffffffff


	//   ....[17]....
        /*0710*/ 	.word	0xffffffff


	//   ....[18]....
        /*0714*/ 	.word	0xffffffff


	//   ....[19]....
        /*0718*/ 	.word	0xffffffff


	//----- nvinfo : EIATTR_COOP_GROUP_INSTR_OFFSETS
	.align		4
.L_64:
        /*071c*/ 	.byte	0x04, 0x28
        /*071e*/ 	.short	(.L_66 - .L_65)


	//   ....[0]....
.L_65:
        /*0720*/ 	.word	0x00005220


	//   ....[1]....
        /*0724*/ 	.word	0x000052b0


	//   ....[2]....
        /*0728*/ 	.word	0x000052e0


	//   ....[3]....
        /*072c*/ 	.word	0x000052f0


	//   ....[4]....
        /*0730*/ 	.word	0x00005310


	//   ....[5]....
        /*0734*/ 	.word	0x00005330


	//   ....[6]....
        /*0738*/ 	.word	0x00005360


	//   ....[7]....
        /*073c*/ 	.word	0x00005370


	//   ....[8]....
        /*0740*/ 	.word	0x00005530


	//   ....[9]....
        /*0744*/ 	.word	0x00005550


	//   ....[10]....
        /*0748*/ 	.word	0x000057d0


	//   ....[11]....
        /*074c*/ 	.word	0x000057e0


	//   ....[12]....
        /*0750*/ 	.word	0x00005800


	//   ....[13]....
        /*0754*/ 	.word	0x00005810


	//   ....[14]....
        /*0758*/ 	.word	0x00005860


	//   ....[15]....
        /*075c*/ 	.word	0x00005870


	//   ....[16]....
        /*0760*/ 	.word	0x00005880


	//   ....[17]....
        /*0764*/ 	.word	0x00005890


	//   ....[18]....
        /*0768*/ 	.word	0x00005940


	//   ....[19]....
        /*076c*/ 	.word	0x00005960


	//----- nvinfo : EIATTR_VRC_CTA_INIT_COUNT
	.align		4
.L_66:
        /*0770*/ 	.byte	0x02, 0x4a
	.zero		1
	.zero		1


	//----- nvinfo : EIATTR_EXIT_INSTR_OFFSETS
	.align		4
        /*0774*/ 	.byte	0x04, 0x1c
        /*0776*/ 	.short	(.L_68 - .L_67)


	//   ....[0]....
.L_67:
        /*0778*/ 	.word	0x0000a020


	//   ....[1]....
        /*077c*/ 	.word	0x0000a050


	//----- nvinfo : EIATTR_REQNTID
	.align		4
.L_68:
        /*0780*/ 	.byte	0x04, 0x10
        /*0782*/ 	.short	(.L_70 - .L_69)
.L_69:
        /*0784*/ 	.word	0x00000100
        /*0788*/ 	.word	0x00000001
        /*078c*/ 	.word	0x00000001


	//----- nvinfo : EIATTR_CBANK_PARAM_SIZE
	.align		4
.L_70:
        /*0790*/ 	.byte	0x03, 0x19
        /*0792*/ 	.short	0x0088


	//----- nvinfo : EIATTR_PARAM_CBANK
	.align		4
        /*0794*/ 	.byte	0x04, 0x0a
        /*0796*/ 	.short	(.L_72 - .L_71)
	.align		4
.L_71:
        /*0798*/ 	.word	index@(.nv.constant0.attn_fwd)
        /*079c*/ 	.short	0x0380
        /*079e*/ 	.short	0x0088


	//----- nvinfo : EIATTR_SW_WAR
	.align		4
.L_72:
        /*07a0*/ 	.byte	0x04, 0x36
        /*07a2*/ 	.short	(.L_74 - .L_73)
.L_73:
        /*07a4*/ 	.word	0x00000008
.L_74:


//--------------------- .nv.compat                --------------------------
	.section	.nv.compat,"",@"SHT_CUDA_COMPAT_INFO"
	.align	4
        /*0000*/ 	.byte	0x02, 0x02, 0x01, 0x00, 0x02, 0x05, 0x05, 0x00, 0x02, 0x03, 0x00, 0x00, 0x02, 0x06, 0x01, 0x00


//--------------------- .nv.callgraph             --------------------------
	.section	.nv.callgraph,"",@"SHT_CUDA_CALLGRAPH"
	.align	4
	.sectionentsize	8
	.align		4
        /*0000*/ 	.word	0x00000000
	.align		4
        /*0004*/ 	.word	0xffffffff
	.align		4
        /*0008*/ 	.word	0x00000000
	.align		4
        /*000c*/ 	.word	0xfffffffe
	.align		4
        /*0010*/ 	.word	0x00000000
	.align		4
        /*0014*/ 	.word	0xfffffffd
	.align		4
        /*0018*/ 	.word	0x00000000
	.align		4
        /*001c*/ 	.word	0xfffffffc


//--------------------- .nv.constant4             --------------------------
	.section	.nv.constant4,"a",@progbits
	.align	8
	.align		8
.nv.constant4:
        /*0000*/ 	.dword	_$_str


//--------------------- .text.attn_fwd            --------------------------
	.section	.text.attn_fwd,"ax",@progbits
	.align	128
        .global         attn_fwd
        .type           attn_fwd,@function
        .size           attn_fwd,(.L_x_3 - attn_fwd)
        .other          attn_fwd,@"STO_CUDA_ENTRY STV_DEFAULT"
attn_fwd:
.text.attn_fwd:
[----:B------:R-:W0:Y:S01]  /*0000*/  LDC R1, c[0x0][0x37c] ;  /* 0x0000df00ff017b82 */ /* 0x000e220000000800 */
[----:B------:R-:W1:Y:S07]  /*0010*/  S2R R224, SR_CTAID.X ;  /* 0x0000000000e07919 */ /* 0x000e6e0000002500 */
[----:B------:R-:W2:Y:S01]  /*0020*/  S2UR UR7, SR_CTAID.Y ;  /* 0x00000000000779c3 */ /* 0x000ea20000002600 */
[----:B------:R-:W2:Y:S01]  /*0030*/  LDCU.64 UR4, c[0x0][0x3b0] ;  /* 0x00007600ff0477ac */ /* 0x000ea20008000a00 */
[----:B0-----:R-:W-:Y:S01]  /*0040*/  VIADD R1, R1, 0xfffffd78 ;  /* 0xfffffd7801017836 */ /* 0x001fe20000000000 */
[----:B------:R-:W0:Y:S01]  /*0050*/  S2R R5, SR_TID.X ;  /* 0x0000000000057919 */ /* 0x000e220000002100 */
[----:B------:R-:W3:Y:S04]  /*0060*/  LDCU.64 UR10, c[0x0][0x358] ;  /* 0x00006b00ff0a77ac */ /* 0x000ee80008000a00 */
[----:B------:R-:W4:Y:S08]  /*0070*/  LDC R3, c[0x0][0x3b8] ;  /* 0x0000ee00ff037b82 */ /* 0x000f300000000800 */
[----:B------:R-:W5:Y:S01]  /*0080*/  LDC.64 R10, c[0x0][0x380] ;  /* 0x0000e000ff0a7b82 */ /* 0x000f620000000a00 */
[----:B--2---:R-:W-:-:S04]  /*0090*/  UIMAD UR4, UR7, UR4, URZ ;  /* 0x00000004070472a4 */ /* 0x004fc8000f8e02ff */
[----:B------:R-:W-:Y:S01]  /*00a0*/  USHF.L.U32 UR6, UR4, 0x1, URZ ;  /* 0x0000000104067899 */ /* 0x000fe200080006ff */
[----:B-1----:R-:W-:Y:S01]  /*00b0*/  IMAD.SHL.U32 R224, R224, 0x20, RZ ;  /* 0x00000020e0e07824 */ /* 0x002fe200078e00ff */
[----:B0-----:R-:W-:-:S04]  /*00c0*/  SHF.R.U32.HI R6, RZ, 0x5, R5 ;  /* 0x00000005ff067819 */ /* 0x001fc80000011605 */
[----:B------:R-:W-:Y:S02]  /*00d0*/  LOP3.LUT R0, R224, 0x1f, R5, 0xf8, !PT ;  /* 0x0000001fe0007812 */ /* 0x000fe400078ef805 */
[----:B------:R-:W-:-:S03]  /*00e0*/  SGXT.U32 R6, R6, 0x3 ;  /* 0x000000030606781a */ /* 0x000fc60000000000 */
[----:B------:R-:W-:Y:S01]  /*00f0*/  IMAD R0, R0, UR5, RZ ;  /* 0x0000000500007c24 */ /* 0x000fe2000f8e02ff */
[----:B------:R-:W-:Y:S01]  /*0100*/  UIMAD.WIDE UR4, UR4, 0x2, URZ ;  /* 0x00000002040478a5 */ /* 0x000fe2000f8e02ff */
[----:B----4-:R-:W-:-:S03]  /*0110*/  IMAD R9, R6, R3, RZ ;  /* 0x0000000306097224 */ /* 0x010fc600078e02ff */
[C---:B------:R-:W-:Y:S01]  /*0120*/  SHF.L.U32 R7, R0.reuse, 0x1, RZ ;  /* 0x0000000100077819 */ /* 0x040fe200000006ff */
[----:B------:R-:W-:-:S03]  /*0130*/  IMAD.HI R0, R0, 0x2, RZ ;  /* 0x0000000200007827 */ /* 0x000fc600078e02ff */
[----:B-----5:R-:W-:Y:S01]  /*0140*/  IADD3 R2, P0, P1, R7, UR6, R10 ;  /* 0x0000000607027c10 */ /* 0x020fe2000f91e00a */
[----:B------:R-:W-:-:S03]  /*0150*/  IMAD R7, R3, 0x8, R9 ;  /* 0x0000000803077824 */ /* 0x000fc600078e0209 */
[----:B------:R-:W-:Y:S01]  /*0160*/  IADD3.X R0, PT, PT, R0, UR5, R11, P0, P1 ;  /* 0x0000000500007c10 */ /* 0x000fe200087e240b */
[----:B------:R-:W-:Y:S01]  /*0170*/  IMAD R15, R3, 0x8, R7 ;  /* 0x00000008030f7824 */ /* 0x000fe200078e0207 */
[-C--:B------:R-:W-:Y:S02]  /*0180*/  LEA R10, P0, R9, R2.reuse, 0x1 ;  /* 0x00000002090a7211 */ /* 0x080fe400078008ff */
[----:B------:R-:W-:Y:S02]  /*0190*/  LEA R12, P1, R7, R2, 0x1 ;  /* 0x00000002070c7211 */ /* 0x000fe400078208ff */
[----:B------:R-:W-:Y:S02]  /*01a0*/  LEA.HI.X.SX32 R11, R9, R0, 0x1, P0 ;  /* 0x00000000090b7211 */ /* 0x000fe400000f0eff */
[----:B------:R-:W-:Y:S02]  /*01b0*/  LEA R9, R3, R15, 0x3 ;  /* 0x0000000f03097211 */ /* 0x000fe400078e18ff */
[----:B------:R-:W-:Y:S01]  /*01c0*/  LEA R14, P0, R15, R2, 0x1 ;  /* 0x000000020f0e7211 */ /* 0x000fe200078008ff */
[----:B---3--:R-:W2:Y:S01]  /*01d0*/  LDG.E.U16 R4, desc[UR10][R10.64] ;  /* 0x0000000a0a047981 */ /* 0x008ea2000c1e1500 */
[-C--:B------:R-:W-:Y:S01]  /*01e0*/  LEA.HI.X.SX32 R13, R7, R0.reuse, 0x1, P1 ;  /* 0x00000000070d7211 */ /* 0x080fe200008f0eff */
[----:B------:R-:W-:Y:S01]  /*01f0*/  IMAD R19, R3, 0x8, R9 ;  /* 0x0000000803137824 */ /* 0x000fe200078e0209 */
[----:B------:R-:W-:-:S03]  /*0200*/  LEA.HI.X.SX32 R15, R15, R0, 0x1, P0 ;  /* 0x000000000f0f7211 */ /* 0x000fc600000f0eff */
[----:B------:R-:W-:Y:S01]  /*0210*/  IMAD R21, R3, 0x8, R19 ;  /* 0x0000000803157824 */ /* 0x000fe200078e0213 */
[----:B------:R-:W-:Y:S01]  /*0220*/  LEA R16, P0, R9, R2, 0x1 ;  /* 0x0000000209107211 */ /* 0x000fe200078008ff */
[----:B------:R0:W3:Y:S03]  /*0230*/  LDG.E.U16 R8, desc[UR10][R14.64] ;  /* 0x0000000a0e087981 */ /* 0x0000e6000c1e1500 */
[----:B------:R-:W-:Y:S01]  /*0240*/  LEA R23, R3, R21, 0x3 ;  /* 0x0000001503177211 */ /* 0x000fe200078e18ff */
[----:B------:R1:W4:Y:S01]  /*0250*/  LDG.E.U16 R7, desc[UR10][R12.64] ;  /* 0x0000000a0c077981 */ /* 0x000322000c1e1500 */
[----:B------:R-:W-:Y:S02]  /*0260*/  LEA.HI.X.SX32 R17, R9, R0, 0x1, P0 ;  /* 0x0000000009117211 */ /* 0x000fe400000f0eff */
[-C--:B------:R-:W-:Y:S01]  /*0270*/  LEA R18, P0, R19, R2.reuse, 0x1 ;  /* 0x0000000213127211 */ /* 0x080fe200078008ff */
[----:B------:R-:W-:Y:S01]  /*0280*/  IMAD R25, R3, 0x8, R23 ;  /* 0x0000000803197824 */ /* 0x000fe200078e0217 */
[----:B------:R-:W-:Y:S01]  /*0290*/  LEA R20, P1, R23, R2, 0x1 ;  /* 0x0000000217147211 */ /* 0x000fe200078208ff */
[----:B------:R5:W2:Y:S01]  /*02a0*/  LDG.E.U16 R9, desc[UR10][R16.64] ;  /* 0x0000000a10097981 */ /* 0x000aa2000c1e1500 */
[----:B------:R-:W-:Y:S01]  /*02b0*/  LEA.HI.X.SX32 R19, R19, R0, 0x1, P0 ;  /* 0x0000000013137211 */ /* 0x000fe200000f0eff */
[----:B0-----:R-:W-:Y:S01]  /*02c0*/  IMAD R15, R3, 0x8, R25 ;  /* 0x00000008030f7824 */ /* 0x001fe200078e0219 */
[----:B------:R-:W-:-:S03]  /*02d0*/  LEA R10, P0, R21, R2, 0x1 ;  /* 0x00000002150a7211 */ /* 0x000fc600078008ff */
[----:B------:R0:W2:Y:S01]  /*02e0*/  LDG.E.U16 R22, desc[UR10][R18.64] ;  /* 0x0000000a12167981 */ /* 0x0000a2000c1e1500 */
[----:B------:R-:W-:Y:S02]  /*02f0*/  LEA.HI.X.SX32 R11, R21, R0, 0x1, P0 ;  /* 0x00000000150b7211 */ /* 0x000fe400000f0eff */
[----:B-1----:R-:W-:Y:S02]  /*0300*/  LEA R12, P0, R25, R2, 0x1 ;  /* 0x00000002190c7211 */ /* 0x002fe400078008ff */
[----:B-----5:R-:W-:Y:S01]  /*0310*/  LEA R17, R3, R15, 0x3 ;  /* 0x0000000f03117211 */ /* 0x020fe200078e18ff */
[----:B------:R1:W5:Y:S01]  /*0320*/  LDG.E.U16 R24, desc[UR10][R10.64] ;  /* 0x0000000a0a187981 */ /* 0x000362000c1e1500 */
[-C--:B------:R-:W-:Y:S02]  /*0330*/  LEA.HI.X.SX32 R13, R25, R0.reuse, 0x1, P0 ;  /* 0x00000000190d7211 */ /* 0x080fe400000f0eff */
[----:B------:R-:W-:Y:S01]  /*0340*/  LEA.HI.X.SX32 R21, R23, R0, 0x1, P1 ;  /* 0x0000000017157211 */ /* 0x000fe200008f0eff */
[----:B------:R-:W-:Y:S01]  /*0350*/  IMAD R23, R3, 0x8, R17 ;  /* 0x0000000803177824 */ /* 0x000fe200078e0211 */
[----:B------:R-:W-:Y:S01]  /*0360*/  LEA R14, P0, R15, R2, 0x1 ;  /* 0x000000020f0e7211 */ /* 0x000fe200078008ff */
[----:B------:R-:W2:Y:S02]  /*0370*/  LDG.E.U16 R27, desc[UR10][R12.64] ;  /* 0x0000000a0c1b7981 */ /* 0x000ea4000c1e1500 */
[----:B------:R-:W-:Y:S01]  /*0380*/  IMAD R25, R3, 0x8, R23 ;  /* 0x0000000803197824 */ /* 0x000fe200078e0217 */
[----:B------:R-:W-:Y:S01]  /*0390*/  LEA.HI.X.SX32 R15, R15, R0, 0x1, P0 ;  /* 0x000000000f0f7211 */ /* 0x000fe200000f0eff */
[----:B------:R1:W2:Y:S01]  /*03a0*/  LDG.E.U16 R26, desc[UR10][R20.64] ;  /* 0x0000000a141a7981 */ /* 0x0002a2000c1e1500 */
[----:B------:R-:W-:-:S02]  /*03b0*/  LEA R16, P0, R17, R2, 0x1 ;  /* 0x0000000211107211 */ /* 0x000fc400078008ff */
[----:B0-----:R-:W-:Y:S01]  /*03c0*/  LEA R18, P1, R23, R2, 0x1 ;  /* 0x0000000217127211 */ /* 0x001fe200078208ff */
[----:B------:R0:W2:Y:S01]  /*03d0*/  LDG.E.U16 R28, desc[UR10][R14.64] ;  /* 0x0000000a0e1c7981 */ /* 0x0000a2000c1e1500 */
[----:B------:R-:W-:Y:S02]  /*03e0*/  LEA.HI.X.SX32 R17, R17, R0, 0x1, P0 ;  /* 0x0000000011117211 */ /* 0x000fe400000f0eff */
[----:B-1----:R-:W-:Y:S02]  /*03f0*/  LEA R10, P0, R25, R2, 0x1 ;  /* 0x00000002190a7211 */ /* 0x002fe400078008ff */
[----:B------:R-:W-:Y:S01]  /*0400*/  LEA R21, R3, R25, 0x3 ;  /* 0x0000001903157211 */ /* 0x000fe200078e18ff */
[----:B------:R1:W2:Y:S01]  /*0410*/  LDG.E.U16 R29, desc[UR10][R16.64] ;  /* 0x0000000a101d7981 */ /* 0x0002a2000c1e1500 */
[-C--:B------:R-:W-:Y:S02]  /*0420*/  LEA.HI.X.SX32 R11, R25, R0.reuse, 0x1, P0 ;  /* 0x00000000190b7211 */ /* 0x080fe400000f0eff */
[----:B------:R-:W-:Y:S01]  /*0430*/  LEA.HI.X.SX32 R19, R23, R0, 0x1, P1 ;  /* 0x0000000017137211 */ /* 0x000fe200008f0eff */
[----:B------:R-:W-:Y:S01]  /*0440*/  IMAD R23, R3, 0x8, R21 ;  /* 0x0000000803177824 */ /* 0x000fe200078e0215 */
[C---:B------:R-:W-:Y:S01]  /*0450*/  LEA R12, P0, R21.reuse, R2, 0x1 ;  /* 0x00000002150c7211 */ /* 0x040fe200078008ff */
[----:B------:R-:W2:Y:S03]  /*0460*/  LDG.E.U16 R31, desc[UR10][R10.64] ;  /* 0x0000000a0a1f7981 */ /* 0x000ea6000c1e1500 */
[----:B------:R-:W-:Y:S01]  /*0470*/  LEA.HI.X.SX32 R13, R21, R0, 0x1, P0 ;  /* 0x00000000150d7211 */ /* 0x000fe200000f0eff */
[----:B------:R-:W-:Y:S01]  /*0480*/  IMAD R21, R3, 0x8, R23 ;  /* 0x0000000803157824 */ /* 0x000fe200078e0217 */
[----:B0-----:R-:W-:Y:S01]  /*0490*/  LEA R14, P0, R23, R2, 0x1 ;  /* 0x00000002170e7211 */ /* 0x001fe200078008ff */
[----:B------:R0:W2:Y:S03]  /*04a0*/  LDG.E.U16 R30, desc[UR10][R18.64] ;  /* 0x0000000a121e7981 */ /* 0x0000a6000c1e1500 */
[----:B------:R-:W-:Y:S01]  /*04b0*/  LEA R25, R3, R21, 0x3 ;  /* 0x0000001503197211 */ /* 0x000fe200078e18ff */
[----:B------:R0:W2:Y:S01]  /*04c0*/  LDG.E.U16 R32, desc[UR10][R12.64] ;  /* 0x0000000a0c207981 */ /* 0x0000a2000c1e1500 */
[----:B------:R-:W-:-:S02]  /*04d0*/  LEA.HI.X.SX32 R15, R23, R0, 0x1, P0 ;  /* 0x00000000170f7211 */ /* 0x000fc400000f0eff */
[----:B-1----:R-:W-:Y:S01]  /*04e0*/  LEA R16, P0, R25, R2, 0x1 ;  /* 0x0000000219107211 */ /* 0x002fe200078008ff */
[----:B0-----:R-:W-:-:S03]  /*04f0*/  IMAD R19, R3, 0x8, R25 ;  /* 0x0000000803137824 */ /* 0x001fc600078e0219 */
[----:B------:R-:W-:Y:S01]  /*0500*/  LEA.HI.X.SX32 R17, R25, R0, 0x1, P0 ;  /* 0x0000000019117211 */ /* 0x000fe200000f0eff */
[----:B------:R0:W2:Y:S01]  /*0510*/  LDG.E.U16 R33, desc[UR10][R14.64] ;  /* 0x0000000a0e217981 */ /* 0x0000a2000c1e1500 */
[----:B------:R-:W-:Y:S01]  /*0520*/  IMAD R23, R3, 0x8, R19 ;  /* 0x0000000803177824 */ /* 0x000fe200078e0213 */
[-C--:B------:R-:W-:Y:S02]  /*0530*/  LEA R10, P0, R19, R2.reuse, 0x1 ;  /* 0x00000002130a7211 */ /* 0x080fe400078008ff */
[----:B------:R-:W2:Y:S01]  /*0540*/  LDG.E.U16 R35, desc[UR10][R16.64] ;  /* 0x0000000a10237981 */ /* 0x000ea2000c1e1500 */
[----:B------:R-:W-:Y:S02]  /*0550*/  LEA R20, P1, R21, R2, 0x1 ;  /* 0x0000000215147211 */ /* 0x000fe400078208ff */
[----:B------:R-:W-:Y:S02]  /*0560*/  LEA.HI.X.SX32 R11, R19, R0, 0x1, P0 ;  /* 0x00000000130b7211 */ /* 0x000fe400000f0eff */
[----:B------:R-:W-:-:S02]  /*0570*/  LEA R19, R3, R23, 0x3 ;  /* 0x0000001703137211 */ /* 0x000fc400078e18ff */
[----:B------:R-:W-:Y:S01]  /*0580*/  LEA.HI.X.SX32 R21, R21, R0, 0x1, P1 ;  /* 0x0000000015157211 */ /* 0x000fe200008f0eff */
[----:B------:R-:W2:Y:S01]  /*0590*/  LDG.E.U16 R36, desc[UR10][R10.64] ;  /* 0x0000000a0a247981 */ /* 0x000ea2000c1e1500 */
[----:B------:R-:W-:Y:S01]  /*05a0*/  LEA R12, P0, R23, R2, 0x1 ;  /* 0x00000002170c7211 */ /* 0x000fe200078008ff */
[----:B------:R-:W-:Y:S02]  /*05b0*/  IMAD R25, R3, 0x8, R19 ;  /* 0x0000000803197824 */ /* 0x000fe400078e0213 */
[----:B------:R1:W2:Y:S01]  /*05c0*/  LDG.E.U16 R34, desc[UR10][R20.64] ;  /* 0x0000000a14227981 */ /* 0x0002a2000c1e1500 */
[----:B------:R-:W-:Y:S02]  /*05d0*/  LEA.HI.X.SX32 R13, R23, R0, 0x1, P0 ;  /* 0x00000000170d7211 */ /* 0x000fe400000f0eff */
[-C--:B0-----:R-:W-:Y:S02]  /*05e0*/  LEA R14, P0, R25, R2.reuse, 0x1 ;  /* 0x00000002190e7211 */ /* 0x081fe400078008ff */
[----:B------:R-:W-:Y:S01]  /*05f0*/  LEA R18, P1, R19, R2, 0x1 ;  /* 0x0000000213127211 */ /* 0x000fe200078208ff */
[----:B------:R0:W2:Y:S01]  /*0600*/  LDG.E.U16 R37, desc[UR10][R12.64] ;  /* 0x0000000a0c257981 */ /* 0x0000a2000c1e1500 */
[----:B-1----:R-:W-:Y:S01]  /*0610*/  IMAD R21, R3, 0x8, R25 ;  /* 0x0000000803157824 */ /* 0x002fe200078e0219 */
[----:B------:R-:W-:-:S04]  /*0620*/  LEA.HI.X.SX32 R15, R25, R0, 0x1, P0 ;  /* 0x00000000190f7211 */ /* 0x000fc800000f0eff */
[----:B------:R-:W-:Y:S01]  /*0630*/  LEA R16, P0, R21, R2, 0x1 ;  /* 0x0000000215107211 */ /* 0x000fe200078008ff */
[----:B------:R-:W3:Y:S01]  /*0640*/  LDG.E.U16 R39, desc[UR10][R14.64] ;  /* 0x0000000a0e277981 */ /* 0x000ee2000c1e1500 */
[----:B------:R-:W-:Y:S02]  /*0650*/  LEA R23, R3, R21, 0x3 ;  /* 0x0000001503177211 */ /* 0x000fe400078e18ff */
[----:B------:R-:W-:-:S03]  /*0660*/  LEA.HI.X.SX32 R17, R21, R0, 0x1, P0 ;  /* 0x0000000015117211 */ /* 0x000fc600000f0eff */
[----:B------:R-:W-:Y:S01]  /*0670*/  IMAD R21, R3, 0x8, R23 ;  /* 0x0000000803157824 */ /* 0x000fe200078e0217 */
[----:B------:R-:W-:Y:S01]  /*0680*/  LEA.HI.X.SX32 R19, R19, R0, 0x1, P1 ;  /* 0x0000000013137211 */ /* 0x000fe200008f0eff */
[----:B------:R-:W5:Y:S01]  /*0690*/  LDG.E.U16 R40, desc[UR10][R16.64] ;  /* 0x0000000a10287981 */ /* 0x000f62000c1e1500 */
[----:B------:R-:W-:Y:S01]  /*06a0*/  LEA R10, P0, R23, R2, 0x1 ;  /* 0x00000002170a7211 */ /* 0x000fe200078008ff */
[----:B------:R-:W-:Y:S02]  /*06b0*/  IMAD R25, R3, 0x8, R21 ;  /* 0x0000000803197824 */ /* 0x000fe400078e0215 */
[----:B------:R1:W5:Y:S01]  /*06c0*/  LDG.E.U16 R38, desc[UR10][R18.64] ;  /* 0x0000000a12267981 */ /* 0x000362000c1e1500 */
[----:B------:R-:W-:Y:S02]  /*06d0*/  LEA.HI.X.SX32 R11, R23, R0, 0x1, P0 ;  /* 0x00000000170b7211 */ /* 0x000fe400000f0eff */
[-C--:B0-----:R-:W-:Y:S02]  /*06e0*/  LEA R12, P0, R25, R2.reuse, 0x1 ;  /* 0x00000002190c7211 */ /* 0x081fe400078008ff */
[----:B------:R-:W-:Y:S01]  /*06f0*/  LEA R20, P1, R21, R2, 0x1 ;  /* 0x0000000215147211 */ /* 0x000fe200078208ff */
[----:B------:R0:W5:Y:S01]  /*0700*/  LDG.E.U16 R41, desc[UR10][R10.64] ;  /* 0x0000000a0a297981 */ /* 0x000162000c1e1500 */
[----:B------:R-:W-:-:S02]  /*0710*/  LEA.HI.X.SX32 R13, R25, R0, 0x1, P0 ;  /* 0x00000000190d7211 */ /* 0x000fc400000f0eff */
[----:B-1----:R-:W-:Y:S02]  /*0720*/  LEA R19, R3, R25, 0x3 ;  /* 0x0000001903137211 */ /* 0x002fe400078e18ff */
[----:B------:R-:W-:Y:S01]  /*0730*/  LEA.HI.X.SX32 R21, R21, R0, 0x1, P1 ;  /* 0x0000000015157211 */ /* 0x000fe200008f0eff */
[----:B------:R-:W5:Y:S01]  /*0740*/  LDG.E.U16 R43, desc[UR10][R12.64] ;  /* 0x0000000a0c2b7981 */ /* 0x000f62000c1e1500 */
[----:B------:R-:W-:Y:S01]  /*0750*/  LEA R14, P0, R19, R2, 0x1 ;  /* 0x00000002130e7211 */ /* 0x000fe200078008ff */
[----:B------:R-:W-:Y:S02]  /*0760*/  IMAD R23, R3, 0x8, R19 ;  /* 0x0000000803177824 */ /* 0x000fe400078e0213 */
[----:B------:R1:W5:Y:S01]  /*0770*/  LDG.E.U16 R42, desc[UR10][R20.64] ;  /* 0x0000000a142a7981 */ /* 0x000362000c1e1500 */
[----:B------:R-:W-:Y:S01]  /*0780*/  LEA.HI.X.SX32 R15, R19, R0, 0x1, P0 ;  /* 0x00000000130f7211 */ /* 0x000fe200000f0eff */
[----:B------:R-:W-:Y:S01]  /*0790*/  IMAD R19, R3, 0x8, R23 ;  /* 0x0000000803137824 */ /* 0x000fe200078e0217 */
[----:B------:R-:W-:-:S03]  /*07a0*/  LEA R16, P0, R23, R2, 0x1 ;  /* 0x0000000217107211 */ /* 0x000fc600078008ff */
[----:B------:R1:W5:Y:S01]  /*07b0*/  LDG.E.U16 R44, desc[UR10][R14.64] ;  /* 0x0000000a0e2c7981 */ /* 0x000362000c1e1500 */
[----:B------:R-:W-:Y:S02]  /*07c0*/  LEA R25, R3, R19, 0x3 ;  /* 0x0000001303197211 */ /* 0x000fe400078e18ff */
[----:B------:R-:W-:Y:S02]  /*07d0*/  LEA.HI.X.SX32 R17, R23, R0, 0x1, P0 ;  /* 0x0000000017117211 */ /* 0x000fe400000f0eff */
[-C--:B0-----:R-:W-:Y:S01]  /*07e0*/  LEA R10, P0, R25, R2.reuse, 0x1 ;  /* 0x00000002190a7211 */ /* 0x081fe200078008ff */
[----:B-1----:R-:W-:Y:S01]  /*07f0*/  IMAD R21, R3, 0x8, R25 ;  /* 0x0000000803157824 */ /* 0x002fe200078e0219 */
[----:B------:R-:W-:Y:S01]  /*0800*/  LEA R18, P1, R19, R2, 0x1 ;  /* 0x0000000213127211 */ /* 0x000fe200078208ff */
[----:B------:R0:W5:Y:S01]  /*0810*/  LDG.E.U16 R45, desc[UR10][R16.64] ;  /* 0x0000000a102d7981 */ /* 0x000162000c1e1500 */
[----:B------:R-:W-:Y:S01]  /*0820*/  LEA.HI.X.SX32 R11, R25, R0, 0x1, P0 ;  /* 0x00000000190b7211 */ /* 0x000fe200000f0eff */
[----:B------:R-:W-:Y:S01]  /*0830*/  IMAD R23, R3, 0x8, R21 ;  /* 0x0000000803177824 */ /* 0x000fe200078e0215 */
[----:B------:R-:W-:-:S02]  /*0840*/  LEA R12, P0, R21, R2, 0x1 ;  /* 0x00000002150c7211 */ /* 0x000fc400078008ff */
[-C--:B------:R-:W-:Y:S01]  /*0850*/  LEA.HI.X.SX32 R19, R19, R0.reuse, 0x1, P1 ;  /* 0x0000000013137211 */ /* 0x080fe200008f0eff */
[----:B------:R-:W5:Y:S01]  /*0860*/  LDG.E.U16 R47, desc[UR10][R10.64] ;  /* 0x0000000a0a2f7981 */ /* 0x000f62000c1e1500 */
[----:B------:R-:W-:Y:S02]  /*0870*/  LEA.HI.X.SX32 R13, R21, R0, 0x1, P0 ;  /* 0x00000000150d7211 */ /* 0x000fe400000f0eff */
[----:B------:R-:W-:Y:S01]  /*0880*/  LEA R21, R3, R23, 0x3 ;  /* 0x0000001703157211 */ /* 0x000fe200078e18ff */
[----:B------:R1:W5:Y:S01]  /*0890*/  LDG.E.U16 R46, desc[UR10][R18.64] ;  /* 0x0000000a122e7981 */ /* 0x000362000c1e1500 */
[----:B------:R-:W-:-:S03]  /*08a0*/  LEA R14, P0, R23, R2, 0x1 ;  /* 0x00000002170e7211 */ /* 0x000fc600078008ff */
[----:B------:R-:W-:Y:S01]  /*08b0*/  IMAD R25, R3, 0x8, R21 ;  /* 0x0000000803197824 */ /* 0x000fe200078e0215 */
[----:B------:R-:W-:Y:S01]  /*08c0*/  LEA.HI.X.SX32 R15, R23, R0, 0x1, P0 ;  /* 0x00000000170f7211 */ /* 0x000fe200000f0eff */
[----:B------:R1:W5:Y:S03]  /*08d0*/  LDG.E.U16 R48, desc[UR10][R12.64] ;  /* 0x0000000a0c307981 */ /* 0x000366000c1e1500 */
[-C--:B0-----:R-:W-:Y:S01]  /*08e0*/  LEA R16, P0, R25, R2.reuse, 0x1 ;  /* 0x0000000219107211 */ /* 0x081fe200078008ff */
[----:B-1----:R-:W-:Y:S01]  /*08f0*/  IMAD R19, R3, 0x8, R25 ;  /* 0x0000000803137824 */ /* 0x002fe200078e0219 */
[----:B------:R-:W-:Y:S01]  /*0900*/  LEA R20, P1, R21, R2, 0x1 ;  /* 0x0000000215147211 */ /* 0x000fe200078208ff */
[----:B------:R0:W5:Y:S01]  /*0910*/  LDG.E.U16 R49, desc[UR10][R14.64] ;  /* 0x0000000a0e317981 */ /* 0x000162000c1e1500 */
[----:B------:R-:W-:Y:S02]  /*0920*/  LEA.HI.X.SX32 R17, R25, R0, 0x1, P0 ;  /* 0x0000000019117211 */ /* 0x000fe400000f0eff */
[----:B------:R-:W-:-:S02]  /*0930*/  LEA R10, P0, R19, R2, 0x1 ;  /* 0x00000002130a7211 */ /* 0x000fc400078008ff */
[----:B------:R-:W-:Y:S01]  /*0940*/  LEA R23, R3, R19, 0x3 ;  /* 0x0000001303177211 */ /* 0x000fe200078e18ff */
[----:B------:R-:W5:Y:S01]  /*0950*/  LDG.E.U16 R51, desc[UR10][R16.64] ;  /* 0x0000000a10337981 */ /* 0x000f62000c1e1500 */
        /* <DEDUP_REMOVED lines=99> */
[----:B------:R-:W5:Y:S02]  /*0f90*/  LDG.E.U16 R76, desc[UR10][R14.64] ;  /* 0x0000000a0e4c7981 */ /* 0x000f64000c1e1500 */
[----:B------:R-:W-:Y:S01]  /*0fa0*/  IMAD R25, R3, 0x8, R19 ;  /* 0x0000000803197824 */ /* 0x000fe200078e0213 */
[C---:B----4-:R-:W-:Y:S01]  /*0fb0*/  LEA R16, P0, R23.reuse, R2, 0x1 ;  /* 0x0000000217107211 */ /* 0x050fe200078008ff */
[----:B------:R1:W4:Y:S03]  /*0fc0*/  LDG.E.U16 R74, desc[UR10][R20.64] ;  /* 0x0000000a144a7981 */ /* 0x000326000c1e1500 */
[----:B------:R-:W-:Y:S02]  /*0fd0*/  LEA.HI.X.SX32 R17, R23, R0, 0x1, P0 ;  /* 0x0000000017117211 */ /* 0x000fe400000f0eff */
[----:B0-----:R-:W-:-:S02]  /*0fe0*/  LEA R10, P0, R25, R2, 0x1 ;  /* 0x00000002190a7211 */ /* 0x001fc400078008ff */
[----:B------:R-:W-:Y:S01]  /*0ff0*/  LEA R18, P1, R19, R2, 0x1 ;  /* 0x0000000213127211 */ /* 0x000fe200078208ff */
[----:B------:R-:W4:Y:S01]  /*1000*/  LDG.E.U16 R16, desc[UR10][R16.64] ;  /* 0x0000000a10107981 */ /* 0x000f22000c1e1500 */
[----:B-1----:R-:W-:Y:S02]  /*1010*/  LEA R21, R3, R25, 0x3 ;  /* 0x0000001903157211 */ /* 0x002fe400078e18ff */
[----:B------:R-:W-:-:S03]  /*1020*/  LEA.HI.X.SX32 R11, R25, R0, 0x1, P0 ;  /* 0x00000000190b7211 */ /* 0x000fc600000f0eff */
[----:B------:R-:W-:Y:S01]  /*1030*/  IMAD R23, R3, 0x8, R21 ;  /* 0x0000000803177824 */ /* 0x000fe200078e0215 */
[----:B------:R-:W-:Y:S02]  /*1040*/  LEA R12, P0, R21, R2, 0x1 ;  /* 0x00000002150c7211 */ /* 0x000fe400078008ff */
[-C--:B------:R-:W-:Y:S01]  /*1050*/  LEA.HI.X.SX32 R19, R19, R0.reuse, 0x1, P1 ;  /* 0x0000000013137211 */ /* 0x080fe200008f0eff */
[----:B------:R-:W-:Y:S01]  /*1060*/  IMAD R25, R3, 0x8, R23 ;  /* 0x0000000803197824 */ /* 0x000fe200078e0217 */
[----:B------:R-:W-:Y:S01]  /*1070*/  LEA.HI.X.SX32 R13, R21, R0, 0x1, P0 ;  /* 0x00000000150d7211 */ /* 0x000fe200000f0eff */
[----:B------:R0:W4:Y:S01]  /*1080*/  LDG.E.U16 R11, desc[UR10][R10.64] ;  /* 0x0000000a0a0b7981 */ /* 0x000122000c1e1500 */
[-C--:B------:R-:W-:Y:S02]  /*1090*/  LEA R14, P0, R23, R2.reuse, 0x1 ;  /* 0x00000002170e7211 */ /* 0x080fe400078008ff */
[----:B------:R-:W-:Y:S01]  /*10a0*/  LEA R3, R3, R25, 0x3 ;  /* 0x0000001903037211 */ /* 0x000fe200078e18ff */
[----:B------:R1:W4:Y:S01]  /*10b0*/  LDG.E.U16 R18, desc[UR10][R18.64] ;  /* 0x0000000a12127981 */ /* 0x000322000c1e1500 */
[----:B------:R-:W-:-:S02]  /*10c0*/  LEA R20, P1, R25, R2, 0x1 ;  /* 0x0000000219147211 */ /* 0x000fc400078208ff */
[----:B------:R-:W-:Y:S01]  /*10d0*/  LEA.HI.X.SX32 R15, R23, R0, 0x1, P0 ;  /* 0x00000000170f7211 */ /* 0x000fe200000f0eff */
[----:B------:R-:W4:Y:S01]  /*10e0*/  LDG.E.U16 R12, desc[UR10][R12.64] ;  /* 0x0000000a0c0c7981 */ /* 0x000f22000c1e1500 */
[----:B------:R-:W-:Y:S02]  /*10f0*/  LEA R2, P0, R3, R2, 0x1 ;  /* 0x0000000203027211 */ /* 0x000fe400078008ff */
[-C--:B------:R-:W-:Y:S01]  /*1100*/  LEA.HI.X.SX32 R21, R25, R0.reuse, 0x1, P1 ;  /* 0x0000000019157211 */ /* 0x080fe200008f0eff */
[----:B------:R-:W4:Y:S01]  /*1110*/  LDG.E.U16 R14, desc[UR10][R14.64] ;  /* 0x0000000a0e0e7981 */ /* 0x000f22000c1e1500 */
[----:B------:R-:W-:-:S03]  /*1120*/  LEA.HI.X.SX32 R3, R3, R0, 0x1, P0 ;  /* 0x0000000003037211 */ /* 0x000fc600000f0eff */
[----:B------:R-:W4:Y:S04]  /*1130*/  LDG.E.U16 R20, desc[UR10][R20.64] ;  /* 0x0000000a14147981 */ /* 0x000f28000c1e1500 */
[----:B------:R1:W4:Y:S01]  /*1140*/  LDG.E.U16 R17, desc[UR10][R2.64] ;  /* 0x0000000a02117981 */ /* 0x000322000c1e1500 */
[----:B------:R-:W2:Y:S01]  /*1150*/  S2UR UR6, SR_CgaCtaId ;  /* 0x00000000000679c3 */ /* 0x000ea20000008800 */
[----:B------:R-:W-:Y:S01]  /*1160*/  VIADD R77, R224, 0x20 ;  /* 0x00000020e04d7836 */ /* 0x000fe20000000000 */
[C---:B------:R-:W-:Y:S02]  /*1170*/  LOP3.LUT R0, R5.reuse, 0xc0, RZ, 0xc0, !PT ;  /* 0x000000c005007812 */ /* 0x040fe400078ec0ff */
[----:B0-----:R-:W-:Y:S01]  /*1180*/  LOP3.LUT R10, R5, 0xff, RZ, 0xc0, !PT ;  /* 0x000000ff050a7812 */ /* 0x001fe200078ec0ff */
[----:B------:R-:W-:Y:S01]  /*1190*/  UMOV UR4, 0x400 ;  /* 0x0000040000047882 */ /* 0x000fe20000000000 */
[----:B------:R-:W-:-:S02]  /*11a0*/  ISETP.GE.AND P0, PT, R77, 0x1, PT ;  /* 0x000000014d00780c */ /* 0x000fc40003f06270 */
[----:B-1----:R-:W-:Y:S01]  /*11b0*/  SHF.R.U32.HI R19, RZ, 0x2, R0 ;  /* 0x00000002ff137819 */ /* 0x002fe20000011600 */
[----:B------:R-:W-:-:S05]  /*11c0*/  IMAD.SHL.U32 R0, R10, 0x2, RZ ;  /* 0x000000020a007824 */ /* 0x000fca00078e00ff */
[----:B------:R-:W-:Y:S01]  /*11d0*/  LOP3.LUT R19, R0, R19, RZ, 0x3c, !PT ;  /* 0x0000001300137212 */ /* 0x000fe200078e3cff */
[----:B--2---:R-:W-:Y:S01]  /*11e0*/  ULEA UR6, UR6, UR4, 0x18 ;  /* 0x0000000406067291 */ /* 0x004fe2000f8ec0ff */
[----:B------:R-:W-:Y:S01]  /*11f0*/  IMAD.MOV.U32 R0, RZ, RZ, -0x800000 ;  /* 0xff800000ff007424 */ /* 0x000fe200078e00ff */
[----:B------:R-:W-:Y:S01]  /*1200*/  MOV R2, 0xff800000 ;  /* 0xff80000000027802 */ /* 0x000fe20000000f00 */
[----:B------:R-:W-:Y:S01]  /*1210*/  IMAD.MOV.U32 R3, RZ, RZ, -0x800000 ;  /* 0xff800000ff037424 */ /* 0x000fe200078e00ff */
[----:B------:R-:W-:Y:S01]  /*1220*/  MOV R168, 0x3f800000 ;  /* 0x3f80000000a87802 */ /* 0x000fe20000000f00 */
[----:B------:R-:W-:Y:S01]  /*1230*/  IMAD.MOV.U32 R169, RZ, RZ, 0x3f800000 ;  /* 0x3f800000ffa97424 */ /* 0x000fe200078e00ff */
[----:B------:R-:W-:-:S03]  /*1240*/  MOV R167, 0x3f800000 ;  /* 0x3f80000000a77802 */ /* 0x000fc60000000f00 */
[----:B------:R0:W-:Y:S01]  /*1250*/  STS.U16 [R19+UR6], R4 ;  /* 0x0000000413007988 */ /* 0x0001e20008000406 */
[----:B------:R-:W-:-:S03]  /*1260*/  IMAD.MOV.U32 R166, RZ, RZ, 0x3f800000 ;  /* 0x3f800000ffa67424 */ /* 0x000fc600078e00ff */
[----:B------:R-:W-:Y:S01]  /*1270*/  STS.U16 [R19+UR6+0x200], R7 ;  /* 0x0002000713007988 */ /* 0x000fe20008000406 */
[----:B------:R-:W-:-:S03]  /*1280*/  CS2R R136, SRZ ;  /* 0x0000000000887805 */ /* 0x000fc6000001ff00 */
[----:B---3--:R-:W-:Y:S01]  /*1290*/  STS.U16 [R19+UR6+0x400], R8 ;  /* 0x0004000813007988 */ /* 0x008fe20008000406 */
[----:B------:R-:W-:-:S03]  /*12a0*/  CS2R R138, SRZ ;  /* 0x00000000008a7805 */ /* 0x000fc6000001ff00 */
[----:B------:R1:W-:Y:S01]  /*12b0*/  STS.U16 [R19+UR6+0x600], R9 ;  /* 0x0006000913007988 */ /* 0x0003e20008000406 */
[----:B0-----:R-:W-:-:S03]  /*12c0*/  IMAD.MOV.U32 R4, RZ, RZ, -0x800000 ;  /* 0xff800000ff047424 */ /* 0x001fc600078e00ff */
[----:B------:R-:W-:Y:S01]  /*12d0*/  STS.U16 [R19+UR6+0x800], R22 ;  /* 0x0008001613007988 */ /* 0x000fe20008000406 */
[----:B------:R-:W-:-:S03]  /*12e0*/  CS2R R132, SRZ ;  /* 0x0000000000847805 */ /* 0x000fc6000001ff00 */
[----:B-----5:R-:W-:Y:S01]  /*12f0*/  STS.U16 [R19+UR6+0xa00], R24 ;  /* 0x000a001813007988 */ /* 0x020fe20008000406 */
[----:B------:R-:W-:-:S03]  /*1300*/  CS2R R134, SRZ ;  /* 0x0000000000867805 */ /* 0x000fc6000001ff00 */
[----:B------:R-:W-:Y:S01]  /*1310*/  STS.U16 [R19+UR6+0xc00], R26 ;  /* 0x000c001a13007988 */ /* 0x000fe20008000406 */
        /* <DEDUP_REMOVED lines=54> */
[----:B-1----:R-:W-:-:S03]  /*1680*/  LOP3.LUT R9, R5, 0x1c, RZ, 0xc0, !PT ;  /* 0x0000001c05097812 */ /* 0x002fc600078ec0ff */
[----:B------:R-:W-:Y:S04]  /*1690*/  STS.U16 [R19+UR6+0x4400], R54 ;  /* 0x0044003613007988 */ /* 0x000fe80008000406 */
        /* <DEDUP_REMOVED lines=20> */
[----:B------:R0:W-:Y:S04]  /*17e0*/  STS.U16 [R19+UR6+0x7000], R76 ;  /* 0x0070004c13007988 */ /* 0x0001e80008000406 */
[----:B----4-:R1:W-:Y:S04]  /*17f0*/  STS.U16 [R19+UR6+0x6c00], R74 ;  /* 0x006c004a13007988 */ /* 0x0103e80008000406 */
[----:B------:R1:W-:Y:S01]  /*1800*/  STS.U16 [R19+UR6+0x7200], R16 ;  /* 0x0072001013007988 */ /* 0x0003e20008000406 */
[----:B0-----:R-:W-:-:S03]  /*1810*/  CS2R R76, SRZ ;  /* 0x00000000004c7805 */ /* 0x001fc6000001ff00 */
[----:B------:R1:W-:Y:S04]  /*1820*/  STS.U16 [R19+UR6+0x7600], R11 ;  /* 0x0076000b13007988 */ /* 0x0003e80008000406 */
[----:B------:R1:W-:Y:S04]  /*1830*/  STS.U16 [R19+UR6+0x7400], R18 ;  /* 0x0074001213007988 */ /* 0x0003e80008000406 */
[----:B------:R1:W-:Y:S04]  /*1840*/  STS.U16 [R19+UR6+0x7800], R12 ;  /* 0x0078000c13007988 */ /* 0x0003e80008000406 */
[----:B------:R1:W-:Y:S04]  /*1850*/  STS.U16 [R19+UR6+0x7a00], R14 ;  /* 0x007a000e13007988 */ /* 0x0003e80008000406 */
[----:B------:R1:W-:Y:S04]  /*1860*/  STS.U16 [R19+UR6+0x7c00], R20 ;  /* 0x007c001413007988 */ /* 0x0003e80008000406 */
[----:B------:R1:W-:Y:S01]  /*1870*/  STS.U16 [R19+UR6+0x7e00], R17 ;  /* 0x007e001113007988 */ /* 0x0003e20008000406 */
[----:B------:R-:W-:Y:S05]  /*1880*/  @!P0 BRA `(.L_x_0) ;  /* 0x0000005800188947 */ /* 0x000fea0003800000 */
[----:B------:R-:W0:Y:S01]  /*1890*/  LDC R43, c[0x0][0x3d8] ;  /* 0x0000f600ff2b7b82 */ /* 0x000e220000000800 */
[----:B------:R-:W2:Y:S01]  /*18a0*/  LDCU.64 UR4, c[0x0][0x3d0] ;  /* 0x00007a00ff0477ac */ /* 0x000ea20008000a00 */
[C---:B------:R-:W-:Y:S02]  /*18b0*/  LEA.HI R3, R9.reuse, 0x18, RZ, 0x1e ;  /* 0x0000001809037811 */ /* 0x040fe400078ff0ff */
[----:B------:R-:W-:Y:S02]  /*18c0*/  CS2R R136, SRZ ;  /* 0x0000000000887805 */ /* 0x000fe4000001ff00 */
[C---:B------:R-:W-:Y:S02]  /*18d0*/  LEA.HI R15, R9.reuse, 0x10, RZ, 0x1e ;  /* 0x00000010090f7811 */ /* 0x040fe400078ff0ff */
[----:B------:R-:W-:Y:S02]  /*18e0*/  CS2R R138, SRZ ;  /* 0x00000000008a7805 */ /* 0x000fe4000001ff00 */
[C---:B-1----:R-:W-:Y:S01]  /*18f0*/  LEA.HI R17, R9.reuse, 0x8, RZ, 0x1e ;  /* 0x0000000809117811 */ /* 0x042fe200078ff0ff */
[----:B------:R-:W-:Y:S01]  /*1900*/  IMAD.IADD R228, R224, 0x1, R3 ;  /* 0x00000001e0e47824 */ /* 0x000fe200078e0203 */
[----:B------:R-:W1:Y:S01]  /*1910*/  LDC.64 R32, c[0x0][0x388] ;  /* 0x0000e200ff207b82 */ /* 0x000e620000000a00 */
[----:B------:R-:W-:-:S02]  /*1920*/  LEA.HI R222, R9, R224, RZ, 0x1e ;  /* 0x000000e009de7211 */ /* 0x000fc400078ff0ff */
[----:B------:R-:W-:Y:S02]  /*1930*/  CS2R R132, SRZ ;  /* 0x0000000000847805 */ /* 0x000fe4000001ff00 */
[C---:B------:R-:W-:Y:S02]  /*1940*/  LOP3.LUT P0, RZ, R5.reuse, 0x3, RZ, 0xc0, !PT ;  /* 0x0000000305ff7812 */ /* 0x040fe4000780c0ff */
[----:B------:R-:W-:Y:S02]  /*1950*/  CS2R R134, SRZ ;  /* 0x0000000000867805 */ /* 0x000fe4000001ff00 */
[----:B------:R-:W-:Y:S02]  /*1960*/  LOP3.LUT R5, R5, 0x1f, RZ, 0xc0, !PT ;  /* 0x0000001f05057812 */ /* 0x000fe400078ec0ff */
[----:B------:R-:W-:Y:S02]  /*1970*/  CS2R R128, SRZ ;  /* 0x0000000000807805 */ /* 0x000fe4000001ff00 */
[C---:B------:R-:W-:Y:S01]  /*1980*/  IADD3 R226, PT, PT, R224.reuse, R15, RZ ;  /* 0x0000000fe0e27210 */ /* 0x040fe20007ffe0ff */
[----:B------:R-:W3:Y:S01]  /*1990*/  LDC R35, c[0x0][0x3c8] ;  /* 0x0000f200ff237b82 */ /* 0x000ee20000000800 */
[----:B------:R-:W-:Y:S01]  /*19a0*/  IMAD.IADD R224, R224, 0x1, R17 ;  /* 0x00000001e0e07824 */ /* 0x000fe200078e0211 */
[C---:B------:R-:W-:Y:S01]  /*19b0*/  ISETP.GE.U32.AND P6, PT, R10.reuse, 0x80, PT ;  /* 0x000000800a00780c */ /* 0x040fe20003fc6070 */
[----:B--2---:R-:W-:Y:S01]  /*19c0*/  UIMAD UR4, UR7, UR4, URZ ;  /* 0x00000004070472a4 */ /* 0x004fe2000f8e02ff */
[----:B------:R-:W-:Y:S01]  /*19d0*/  IMAD R5, R5, UR5, RZ ;  /* 0x0000000505057c24 */ /* 0x000fe2000f8e02ff */
[----:B------:R-:W-:-:S02]  /*19e0*/  ISETP.LT.U32.AND P0, PT, R10, 0x80, !P0 ;  /* 0x000000800a00780c */ /* 0x000fc40004701070 */
[----:B------:R-:W-:Y:S01]  /*19f0*/  CS2R R130, SRZ ;  /* 0x0000000000827805 */ /* 0x000fe2000001ff00 */
[----:B------:R-:W-:Y:S01]  /*1a00*/  USHF.L.U32 UR5, UR4, 0x1, URZ ;  /* 0x0000000104057899 */ /* 0x000fe200080006ff */
[----:B0-----:R-:W-:Y:S01]  /*1a10*/  IMAD R8, R6, R43, RZ ;  /* 0x0000002b06087224 */ /* 0x001fe200078e02ff */
[----:B------:R-:W0:Y:S01]  /*1a20*/  LDC.64 R40, c[0x0][0x390] ;  /* 0x0000e400ff287b82 */ /* 0x000e220000000a00 */
[----:B------:R-:W-:Y:S01]  /*1a30*/  IMAD.SHL.U32 R3, R5, 0x2, RZ ;  /* 0x0000000205037824 */ /* 0x000fe200078e00ff */
[----:B------:R-:W-:Y:S01]  /*1a40*/  CS2R R124, SRZ ;  /* 0x00000000007c7805 */ /* 0x000fe2000001ff00 */
[----:B------:R-:W-:Y:S01]  /*1a50*/  IMAD R11, R43, 0x8, R8 ;  /* 0x000000082b0b7824 */ /* 0x000fe200078e0208 */
[----:B------:R-:W-:Y:S01]  /*1a60*/  CS2R R126, SRZ ;  /* 0x00000000007e7805 */ /* 0x000fe2000001ff00 */
[----:B------:R-:W-:Y:S01]  /*1a70*/  IMAD.HI R4, R5, 0x2, RZ ;  /* 0x0000000205047827 */ /* 0x000fe200078e02ff */
[----:B------:R-:W-:Y:S02]  /*1a80*/  CS2R R120, SRZ ;  /* 0x0000000000787805 */ /* 0x000fe4000001ff00 */
[----:B------:R-:W-:-:S02]  /*1a90*/  CS2R R122, SRZ ;  /* 0x00000000007a7805 */ /* 0x000fc4000001ff00 */
[C---:B------:R-:W-:Y:S01]  /*1aa0*/  LEA R12, R43.reuse, R11, 0x3 ;  /* 0x0000000b2b0c7211 */ /* 0x040fe200078e18ff */
[----:B------:R-:W2:Y:S01]  /*1ab0*/  LDC.64 R6, c[0x0][0x3c0] ;  /* 0x0000f000ff067b82 */ /* 0x000ea20000000a00 */
[----:B------:R-:W-:Y:S02]  /*1ac0*/  CS2R R116, SRZ ;  /* 0x0000000000747805 */ /* 0x000fe4000001ff00 */
[----:B------:R-:W-:Y:S02]  /*1ad0*/  CS2R R118, SRZ ;  /* 0x0000000000767805 */ /* 0x000fe4000001ff00 */
[----:B------:R-:W-:Y:S01]  /*1ae0*/  CS2R R112, SRZ ;  /* 0x0000000000707805 */ /* 0x000fe2000001ff00 */
[C---:B------:R-:W-:Y:S01]  /*1af0*/  IMAD R13, R43.reuse, 0x8, R12 ;  /* 0x000000082b0d7824 */ /* 0x040fe200078e020c */
[----:B------:R-:W-:Y:S01]  /*1b00*/  CS2R R114, SRZ ;  /* 0x0000000000727805 */ /* 0x000fe2000001ff00 */
[----:B---3--:R-:W-:Y:S01]  /*1b10*/  IMAD R0, R10, R35, RZ ;  /* 0x000000230a007224 */ /* 0x008fe200078e02ff */
[----:B------:R-:W-:Y:S01]  /*1b20*/  CS2R R108, SRZ ;  /* 0x00000000006c7805 */ /* 0x000fe2000001ff00 */
[----:B------:R-:W-:Y:S01]  /*1b30*/  IMAD R18, R43, 0x8, R13 ;  /* 0x000000082b127824 */ /* 0x000fe200078e020d */
[----:B------:R-:W-:Y:S01]  /*1b40*/  CS2R R110, SRZ ;  /* 0x00000000006e7805 */ /* 0x000fe2000001ff00 */
[----:B------:R-:W-:Y:S01]  /*1b50*/  IMAD R2, R35, 0x100, R0 ;  /* 0x0000010023027824 */ /* 0x000fe200078e0200 */
[----:B------:R-:W-:-:S02]  /*1b60*/  CS2R R104, SRZ ;  /* 0x0000000000687805 */ /* 0x000fc4000001ff00 */
[----:B------:R-:W-:Y:S02]  /*1b70*/  CS2R R106, SRZ ;  /* 0x00000000006a7805 */ /* 0x000fe4000001ff00 */
[----:B------:R-:W-:Y:S02]  /*1b80*/  LEA R19, R43, R18, 0x3 ;  /* 0x000000122b137211 */ /* 0x000fe400078e18ff */
[----:B------:R-:W-:Y:S02]  /*1b90*/  CS2R R100, SRZ ;  /* 0x0000000000647805 */ /* 0x000fe4000001ff00 */
[----:B0-----:R-:W-:Y:S01]  /*1ba0*/  IADD3 R165, P3, P4, R3, UR5, R40 ;  /* 0x0000000503a57c10 */ /* 0x001fe2000fc7e028 */
[----:B------:R-:W-:Y:S01]  /*1bb0*/  UIMAD.WIDE UR4, UR4, 0x2, URZ ;  /* 0x00000002040478a5 */ /* 0x000fe2000f8e02ff */
[----:B------:R-:W-:Y:S01]  /*1bc0*/  CS2R R102, SRZ ;  /* 0x0000000000667805 */ /* 0x000fe2000001ff00 */
[----:B------:R-:W-:Y:S01]  /*1bd0*/  IMAD R20, R43, 0x8, R19 ;  /* 0x000000082b147824 */ /* 0x000fe200078e0213 */
[----:B------:R-:W-:-:S02]  /*1be0*/  CS2R R96, SRZ ;  /* 0x0000000000607805 */ /* 0x000fc4000001ff00 */
[----:B------:R-:W-:Y:S02]  /*1bf0*/  CS2R R98, SRZ ;  /* 0x0000000000627805 */ /* 0x000fe4000001ff00 */
[----:B------:R-:W-:Y:S01]  /*1c00*/  CS2R R92, SRZ ;  /* 0x00000000005c7805 */ /* 0x000fe2000001ff00 */
[----:B------:R-:W-:Y:S01]  /*1c10*/  IMAD R21, R43, 0x8, R20 ;  /* 0x000000082b157824 */ /* 0x000fe200078e0214 */
[----:B------:R-:W-:Y:S01]  /*1c20*/  IADD3.X R41, PT, PT, R4, UR5, R41, P3, P4 ;  /* 0x0000000504297c10 */ /* 0x000fe20009fe8429 */
[----:B--2---:R-:W-:Y:S01]  /*1c30*/  IMAD R6, R6, UR7, RZ ;  /* 0x0000000706067c24 */ /* 0x004fe2000f8e02ff */
[----:B------:R-:W-:Y:S01]  /*1c40*/  LEA R36, P3, R12, R165, 0x1 ;  /* 0x000000a50c247211 */ /* 0x000fe200078608ff */
[----:B------:R-:W-:Y:S01]  /*1c50*/  IMAD.SHL.U32 R61, R7, 0x2, RZ ;  /* 0x00000002073d7824 */ /* 0x000fe200078e00ff */
[----:B------:R-:W-:Y:S01]  /*1c60*/  LEA R22, R43, R21, 0x3 ;  /* 0x000000152b167211 */ /* 0x000fe200078e18ff */
[C---:B------:R-:W-:Y:S01]  /*1c70*/  IMAD R63, R7.reuse, 0x3, RZ ;  /* 0x00000003073f7824 */ /* 0x040fe200078e02ff */
[----:B-1----:R-:W-:Y:S01]  /*1c80*/  LEA R17, P1, R6, R32, 0x1 ;  /* 0x0000002006117211 */ /* 0x002fe200078208ff */
[----:B------:R-:W-:Y:S01]  /*1c90*/  IMAD.SHL.U32 R65, R7, 0x4, RZ ;  /* 0x0000000407417824 */ /* 0x000fe200078e00ff */
[----:B------:R-:W-:Y:S01]  /*1ca0*/  LEA.HI.X.SX32 R37, R12, R41, 0x1, P3 ;  /* 0x000000290c257211 */ /* 0x000fe200018f0eff */
[----:B------:R-:W-:Y:S01]  /*1cb0*/  IMAD R23, R43, 0x8, R22 ;  /* 0x000000082b177824 */ /* 0x000fe200078e0216 */
[----:B------:R-:W-:Y:S01]  /*1cc0*/  LEA.HI.X.SX32 R33, R6, R33, 0x1, P1 ;  /* 0x0000002106217211 */ /* 0x000fe200008f0eff */
[----:B------:R-:W-:Y:S01]  /*1cd0*/  IMAD R67, R7, 0x5, RZ ;  /* 0x0000000507437824 */ /* 0x000fe200078e02ff */
[-C--:B------:R-:W-:Y:S01]  /*1ce0*/  LEA R14, P1, R0, R17.reuse, 0x1 ;  /* 0x00000011000e7211 */ /* 0x080fe200078208ff */
[----:B------:R-:W-:Y:S01]  /*1cf0*/  IMAD R24, R43, 0x8, R23 ;  /* 0x000000082b187824 */ /* 0x000fe200078e0217 */
[----:B------:R-:W-:Y:S01]  /*1d00*/  LEA R16, P2, R2, R17, 0x1 ;  /* 0x0000001102107211 */ /* 0x000fe200078408ff */
[C---:B------:R-:W-:Y:S01]  /*1d10*/  IMAD R59, R7.reuse, 0x6, RZ ;  /* 0x00000006073b7824 */ /* 0x040fe200078e02ff */
[----:B------:R-:W-:Y:S01]  /*1d20*/  LEA.HI.X.SX32 R15, R0, R33, 0x1, P1 ;  /* 0x00000021000f7211 */ /* 0x000fe200008f0eff */
[----:B------:R-:W-:Y:S01]  /*1d30*/  IMAD R57, R7, 0x7, RZ ;  /* 0x0000000707397824 */ /* 0x000fe200078e02ff */
[----:B------:R-:W-:Y:S01]  /*1d40*/  LEA R25, R43, R24, 0x3 ;  /* 0x000000182b197211 */ /* 0x000fe200078e18ff */
[----:B------:R-:W-:Y:S01]  /*1d50*/  IMAD R50, R7, 0x9, RZ ;  /* 0x0000000907327824 */ /* 0x000fe200078e02ff */
[----:B------:R-:W-:Y:S01]  /*1d60*/  LEA R44, P1, R8, R165, 0x1 ;  /* 0x000000a5082c7211 */ /* 0x000fe200078208ff */
[----:B------:R-:W-:Y:S01]  /*1d70*/  IMAD.WIDE R70, R63, 0x2, R14 ;  /* 0x000000023f467825 */ /* 0x000fe200078e020e */
[----:B------:R-:W-:-:S02]  /*1d80*/  LEA.HI.X.SX32 R17, R2, R33, 0x1, P2 ;  /* 0x0000002102117211 */ /* 0x000fc400010f0eff */
[----:B------:R-:W-:Y:S02]  /*1d90*/  CS2R R94, SRZ ;  /* 0x00000000005e7805 */ /* 0x000fe4000001ff00 */
[----:B------:R-:W-:Y:S01]  /*1da0*/  LEA.HI.X.SX32 R45, R8, R41, 0x1, P1 ;  /* 0x00000029082d7211 */ /* 0x000fe200008f0eff */
[----:B------:R-:W-:Y:S01]  /*1db0*/  IMAD R26, R43, 0x8, R25 ;  /* 0x000000082b1a7824 */ /* 0x000fe200078e0219 */
[-C--:B------:R-:W-:Y:S01]  /*1dc0*/  LEA R38, P2, R11, R165.reuse, 0x1 ;  /* 0x000000a50b267211 */ /* 0x080fe200078408ff */
[----:B------:R-:W-:Y:S01]  /*1dd0*/  IMAD.WIDE R60, R61, 0x2, R16 ;  /* 0x000000023d3c7825 */ /* 0x000fe200078e0210 */
[----:B------:R-:W-:Y:S01]  /*1de0*/  LEA R10, P3, R19, R165, 0x1 ;  /* 0x000000a5130a7211 */ /* 0x000fe200078608ff */
[----:B------:R-:W-:Y:S01]  /*1df0*/  STL.64 [R1+0xa8], R44 ;  /* 0x0000a82c01007387 */ /* 0x000fe20000100a00 */
[----:B------:R-:W-:Y:S01]  /*1e00*/  LEA.HI.X.SX32 R39, R11, R41, 0x1, P2 ;  /* 0x000000290b277211 */ /* 0x000fe200010f0eff */
[----:B------:R-:W-:Y:S01]  /*1e10*/  IMAD R27, R43, 0x8, R26 ;  /* 0x000000082b1b7824 */ /* 0x000fe200078e021a */
[C---:B------:R-:W-:Y:S01]  /*1e20*/  LEA R34, P2, R18.reuse, R165, 0x1 ;  /* 0x000000a512227211 */ /* 0x040fe200078408ff */
[----:B------:R0:W-:Y:S01]  /*1e30*/  STL.64 [R1+0x98], R36 ;  /* 0x0000982401007387 */ /* 0x0001e20000100a00 */
[----:B------:R-:W-:Y:S01]  /*1e40*/  LEA.HI.X.SX32 R11, R19, R41, 0x1, P3 ;  /* 0x00000029130b7211 */ /* 0x000fe200018f0eff */
[--C-:B------:R-:W-:Y:S01]  /*1e50*/  IMAD.WIDE R68, R63, 0x2, R16.reuse ;  /* 0x000000023f447825 */ /* 0x100fe200078e0210 */
[----:B------:R-:W-:Y:S01]  /*1e60*/  LEA R28, R43, R27, 0x3 ;  /* 0x0000001b2b1c7211 */ /* 0x000fe200078e18ff */
[----:B------:R-:W-:Y:S01]  /*1e70*/  STL.64 [R1+0xa0], R38 ;  /* 0x0000a02601007387 */ /* 0x000fe20000100a00 */
[----:B------:R-:W-:Y:S01]  /*1e80*/  LEA.HI.X.SX32 R35, R18, R41, 0x1, P2 ;  /* 0x0000002912237211 */ /* 0x000fe200010f0eff */
[----:B------:R-:W-:Y:S01]  /*1e90*/  IMAD.WIDE R62, R65, 0x2, R16 ;  /* 0x00000002413e7825 */ /* 0x000fe200078e0210 */
[----:B------:R-:W-:Y:S01]  /*1ea0*/  LEA R12, P3, R22, R165, 0x1 ;  /* 0x000000a5160c7211 */ /* 0x000fe200078608ff */
[----:B------:R-:W-:Y:S01]  /*1eb0*/  STL.64 [R1+0x80], R10 ;  /* 0x0000800a01007387 */ /* 0x000fe20000100a00 */
[----:B------:R-:W-:Y:S01]  /*1ec0*/  SHF.L.U32 R54, R7, 0x3, RZ ;  /* 0x0000000307367819 */ /* 0x000fe200000006ff */
[----:B------:R-:W-:Y:S01]  /*1ed0*/  IMAD R29, R43, 0x8, R28 ;  /* 0x000000082b1d7824 */ /* 0x000fe200078e021c */
[----:B------:R-:W-:-:S02]  /*1ee0*/  CS2R R88, SRZ ;  /* 0x0000000000587805 */ /* 0x000fc4000001ff00 */
[----:B0-----:R-:W-:Y:S01]  /*1ef0*/  LEA R36, P1, R13, R165, 0x1 ;  /* 0x000000a50d247211 */ /* 0x001fe200078208ff */
[----:B------:R-:W-:Y:S01]  /*1f00*/  IMAD R46, R7, 0xa, RZ ;  /* 0x0000000a072e7824 */ /* 0x000fe200078e02ff */
[----:B------:R-:W-:Y:S01]  /*1f10*/  CS2R R90, SRZ ;  /* 0x00000000005a7805 */ /* 0x000fe2000001ff00 */
[----:B------:R-:W-:Y:S01]  /*1f20*/  IMAD R9, R43, 0x8, R29 ;  /* 0x000000082b097824 */ /* 0x000fe200078e021d */
[-C--:B------:R-:W-:Y:S01]  /*1f30*/  LEA.HI.X.SX32 R37, R13, R41.reuse, 0x1, P1 ;  /* 0x000000290d257211 */ /* 0x080fe200008f0eff */
[C---:B------:R-:W-:Y:S01]  /*1f40*/  IMAD R42, R7.reuse, 0xb, RZ ;  /* 0x0000000b072a7824 */ /* 0x040fe200078e02ff */
[----:B------:R-:W-:Y:S01]  /*1f50*/  LEA.HI.X.SX32 R13, R22, R41, 0x1, P3 ;  /* 0x00000029160d7211 */ /* 0x000fe200018f0eff */
[----:B------:R-:W-:Y:S01]  /*1f60*/  IMAD R40, R7, 0x13, RZ ;  /* 0x0000001307287824 */ /* 0x000fe200078e02ff */
[----:B------:R-:W-:Y:S01]  /*1f70*/  LEA R30, R43, R9, 0x3 ;  /* 0x000000092b1e7211 */ /* 0x000fe200078e18ff */
[----:B------:R0:W-:Y:S01]  /*1f80*/  STL.64 [R1+0x90], R36 ;  /* 0x0000902401007387 */ /* 0x0001e20000100a00 */
[----:B------:R-:W-:Y:S01]  /*1f90*/  LEA R18, P3, R25, R165, 0x1 ;  /* 0x000000a519127211 */ /* 0x000fe200078608ff */
[----:B------:R-:W-:Y:S01]  /*1fa0*/  IMAD R44, R7, 0x16, RZ ;  /* 0x00000016072c7824 */ /* 0x000fe200078e02ff */
[----:B------:R-:W-:Y:S01]  /*1fb0*/  CS2R R84, SRZ ;  /* 0x0000000000547805 */ /* 0x000fe2000001ff00 */
[----:B------:R-:W-:Y:S01]  /*1fc0*/  IMAD R31, R43, 0x8, R30 ;  /* 0x000000082b1f7824 */ /* 0x000fe200078e021e */
[----:B------:R1:W-:Y:S01]  /*1fd0*/  STL.64 [R1+0x88], R34 ;  /* 0x0000882201007387 */ /* 0x0003e20000100a00 */
[----:B------:R-:W-:Y:S01]  /*1fe0*/  LEA.HI.X.SX32 R19, R25, R41, 0x1, P3 ;  /* 0x0000002919137211 */ /* 0x000fe200018f0eff */
[----:B------:R-:W-:Y:S01]  /*1ff0*/  IMAD R45, R7, 0x17, RZ ;  /* 0x00000017072d7824 */ /* 0x000fe200078e02ff */
[----:B------:R-:W-:-:S02]  /*2000*/  CS2R R86, SRZ ;  /* 0x0000000000567805 */ /* 0x000fc4000001ff00 */
[----:B------:R-:W-:Y:S01]  /*2010*/  LEA R32, R43, R31, 0x3 ;  /* 0x0000001f2b207211 */ /* 0x000fe200078e18ff */
[----:B------:R-:W-:Y:S01]  /*2020*/  STL.64 [R1+0x68], R12 ;  /* 0x0000680c01007387 */ /* 0x000fe20000100a00 */
[C---:B------:R-:W-:Y:S01]  /*2030*/  IMAD R47, R7.reuse, 0x18, RZ ;  /* 0x00000018072f7824 */ /* 0x040fe200078e02ff */
[C---:B0-----:R-:W-:Y:S01]  /*2040*/  LEA R36, P1, R20.reuse, R165, 0x1 ;  /* 0x000000a514247211 */ /* 0x041fe200078208ff */
[----:B------:R-:W-:Y:S01]  /*2050*/  IMAD R48, R7, 0x19, RZ ;  /* 0x0000001907307824 */ /* 0x000fe200078e02ff */
[----:B------:R-:W-:Y:S01]  /*2060*/  CS2R R80, SRZ ;  /* 0x0000000000507805 */ /* 0x000fe2000001ff00 */
[----:B------:R-:W-:Y:S01]  /*2070*/  IMAD R3, R43, 0x8, R32 ;  /* 0x000000082b037824 */ /* 0x000fe200078e0220 */
[----:B------:R-:W-:Y:S01]  /*2080*/  LEA.HI.X.SX32 R37, R20, R41, 0x1, P1 ;  /* 0x0000002914257211 */ /* 0x000fe200008f0eff */
[----:B------:R-:W-:Y:S01]  /*2090*/  IMAD R49, R7, 0x1a, RZ ;  /* 0x0000001a07317824 */ /* 0x000fe200078e02ff */
[----:B-1----:R-:W-:Y:S01]  /*20a0*/  LEA R34, P2, R21, R165, 0x1 ;  /* 0x000000a515227211 */ /* 0x002fe200078408ff */
[----:B------:R-:W-:Y:S01]  /*20b0*/  IMAD R51, R7, 0x1b, RZ ;  /* 0x0000001b07337824 */ /* 0x000fe200078e02ff */
[----:B------:R-:W-:Y:S01]  /*20c0*/  LEA R6, R43, R3, 0x3 ;  /* 0x000000032b067211 */ /* 0x000fe200078e18ff */
[----:B------:R-:W-:Y:S01]  /*20d0*/  STL.64 [R1+0x78], R36 ;  /* 0x0000782401007387 */ /* 0x000fe20000100a00 */
[----:B------:R-:W-:Y:S01]  /*20e0*/  LEA.HI.X.SX32 R35, R21, R41, 0x1, P2 ;  /* 0x0000002915237211 */ /* 0x000fe200010f0eff */
[----:B------:R-:W-:Y:S01]  /*20f0*/  IMAD R52, R7, 0x1c, RZ ;  /* 0x0000001c07347824 */ /* 0x000fe200078e02ff */
[C---:B------:R-:W-:Y:S01]  /*2100*/  LEA R20, P2, R24.reuse, R165, 0x1 ;  /* 0x000000a518147211 */ /* 0x040fe200078408ff */
[C---:B------:R-:W-:Y:S01]  /*2110*/  IMAD R0, R43.reuse, 0x8, R6 ;  /* 0x000000082b007824 */ /* 0x040fe200078e0206 */
[----:B------:R-:W-:Y:S01]  /*2120*/  CS2R R82, SRZ ;  /* 0x0000000000527805 */ /* 0x000fe2000001ff00 */
[----:B------:R0:W-:Y:S01]  /*2130*/  STL.64 [R1+0x70], R34 ;  /* 0x0000702201007387 */ /* 0x0001e20000100a00 */
[----:B------:R-:W-:Y:S01]  /*2140*/  LEA.HI.X.SX32 R21, R24, R41, 0x1, P2 ;  /* 0x0000002918157211 */ /* 0x000fe200010f0eff */
[----:B------:R-:W-:Y:S01]  /*2150*/  IMAD R2, R43, 0x8, R0 ;  /* 0x000000082b027824 */ /* 0x000fe200078e0200 */
[----:B------:R-:W-:Y:S01]  /*2160*/  LEA R22, P2, R27, R165, 0x1 ;  /* 0x000000a51b167211 */ /* 0x000fe200078408ff */
[----:B------:R-:W-:Y:S01]  /*2170*/  STL.64 [R1+0x50], R18 ;  /* 0x0000501201007387 */ /* 0x000fe20000100a00 */
[----:B------:R-:W-:Y:S01]  /*2180*/  IMAD R53, R7, 0x1d, RZ ;  /* 0x0000001d07357824 */ /* 0x000fe200078e02ff */
[----:B------:R-:W-:-:S02]  /*2190*/  CS2R R76, SRZ ;  /* 0x00000000004c7805 */ /* 0x000fc4000001ff00 */
[----:B------:R-:W-:Y:S01]  /*21a0*/  LEA R4, R43, R2, 0x3 ;  /* 0x000000022b047211 */ /* 0x000fe200078e18ff */
[C---:B------:R-:W-:Y:S01]  /*21b0*/  IMAD R55, R7.reuse, 0x1e, RZ ;  /* 0x0000001e07377824 */ /* 0x040fe200078e02ff */
[----:B------:R-:W-:Y:S01]  /*21c0*/  CS2R R78, SRZ ;  /* 0x00000000004e7805 */ /* 0x000fe2000001ff00 */
[----:B------:R-:W-:Y:S01]  /*21d0*/  IMAD R56, R7, 0x1f, RZ ;  /* 0x0000001f07387824 */ /* 0x000fe200078e02ff */
[----:B------:R-:W-:Y:S01]  /*21e0*/  MOV R169, 0x3f800000 ;  /* 0x3f80000000a97802 */ /* 0x000fe20000000f00 */
[----:B------:R-:W-:Y:S01]  /*21f0*/  IMAD R5, R43, 0x8, R4 ;  /* 0x000000082b057824 */ /* 0x000fe200078e0204 */
[----:B0-----:R-:W-:Y:S01]  /*2200*/  LEA R34, P1, R23, R165, 0x1 ;  /* 0x000000a517227211 */ /* 0x001fe200078208ff */
[----:B------:R-:W-:Y:S01]  /*2210*/  IMAD.MOV.U32 R168, RZ, RZ, 0x3f800000 ;  /* 0x3f800000ffa87424 */ /* 0x000fe200078e00ff */
[----:B------:R-:W-:Y:S01]  /*2220*/  UMOV UR4, URZ ;  /* 0x000000ff00047c82 */ /* 0x000fe20008000000 */
[----:B------:R-:W-:Y:S01]  /*2230*/  IMAD R8, R43, 0x8, R5 ;  /* 0x000000082b087824 */ /* 0x000fe200078e0205 */
[-C--:B------:R-:W-:Y:S01]  /*2240*/  LEA.HI.X.SX32 R35, R23, R41.reuse, 0x1, P1 ;  /* 0x0000002917237211 */ /* 0x080fe200008f0eff */
[----:B------:R-:W-:Y:S01]  /*2250*/  IMAD.MOV.U32 R166, RZ, RZ, 0x3f800000 ;  /* 0x3f800000ffa67424 */ /* 0x000fe200078e00ff */
[----:B------:R-:W-:Y:S01]  /*2260*/  LEA.HI.X.SX32 R23, R27, R41, 0x1, P2 ;  /* 0x000000291b177211 */ /* 0x000fe200010f0eff */
[----:B------:R-:W-:Y:S01]  /*2270*/  IMAD.MOV.U32 R167, RZ, RZ, 0x3f800000 ;  /* 0x3f800000ffa77424 */ /* 0x000fe200078e00ff */
[----:B------:R-:W-:Y:S01]  /*2280*/  LEA R10, R43, R8, 0x3 ;  /* 0x000000082b0a7211 */ /* 0x000fe200078e18ff */
[----:B------:R0:W-:Y:S01]  /*2290*/  STL.64 [R1+0x60], R34 ;  /* 0x0000602201007387 */ /* 0x0001e20000100a00 */
[----:B------:R-:W-:Y:S01]  /*22a0*/  LEA R24, P2, R9, R165, 0x1 ;  /* 0x000000a509187211 */ /* 0x000fe200078408ff */
[----:B------:R-:W-:Y:S01]  /*22b0*/  UMOV UR5, URZ ;  /* 0x000000ff00057c82 */ /* 0x000fe20008000000 */
[----:B------:R-:W1:Y:S01]  /*22c0*/  LDCU UR9, c[0x0][0x3a8] ;  /* 0x00007500ff0977ac */ /* 0x000e620008000800 */
[----:B------:R-:W-:Y:S01]  /*22d0*/  IMAD R11, R43, 0x8, R10 ;  /* 0x000000082b0b7824 */ /* 0x000fe200078e020a */
[----:B------:R2:W-:Y:S01]  /*22e0*/  STL.64 [R1+0x58], R20 ;  /* 0x0000581401007387 */ /* 0x0005e20000100a00 */
[----:B------:R-:W-:-:S02]  /*22f0*/  LEA.HI.X.SX32 R25, R9, R41, 0x1, P2 ;  /* 0x0000002909197211 */ /* 0x000fc400010f0eff */
[----:B------:R-:W-:Y:S01]  /*2300*/  IMAD R12, R43, 0x8, R11 ;  /* 0x000000082b0c7824 */ /* 0x000fe200078e020b */
[----:B0-----:R-:W-:-:S04]  /*2310*/  LEA R34, P1, R26, R165, 0x1 ;  /* 0x000000a51a227211 */ /* 0x001fc800078208ff */
[C---:B------:R-:W-:Y:S02]  /*2320*/  LEA R13, R43.reuse, R12, 0x3 ;  /* 0x0000000c2b0d7211 */ /* 0x040fe400078e18ff */
[----:B------:R-:W-:Y:S02]  /*2330*/  LEA.HI.X.SX32 R35, R26, R41, 0x1, P1 ;  /* 0x000000291a237211 */ /* 0x000fe400008f0eff */
[CC--:B--2---:R-:W-:Y:S01]  /*2340*/  LEA R20, P3, R28.reuse, R165.reuse, 0x1 ;  /* 0x000000a51c147211 */ /* 0x0c4fe200078608ff */
[----:B------:R-:W-:Y:S01]  /*2350*/  IMAD R18, R43, 0x8, R13 ;  /* 0x000000082b127824 */ /* 0x000fe200078e020d */
[----:B------:R-:W-:Y:S02]  /*2360*/  LEA R26, P1, R29, R165, 0x1 ;  /* 0x000000a51d1a7211 */ /* 0x000fe400078208ff */
[-C--:B------:R-:W-:Y:S01]  /*2370*/  LEA.HI.X.SX32 R21, R28, R41.reuse, 0x1, P3 ;  /* 0x000000291c157211 */ /* 0x080fe200018f0eff */
[----:B------:R-:W-:Y:S01]  /*2380*/  IMAD R19, R43, 0x8, R18 ;  /* 0x000000082b137824 */ /* 0x000fe200078e0212 */
[----:B------:R-:W-:-:S02]  /*2390*/  LEA.HI.X.SX32 R27, R29, R41, 0x1, P1 ;  /* 0x000000291d1b7211 */ /* 0x000fc400008f0eff */
[C---:B------:R-:W-:Y:S01]  /*23a0*/  LEA R28, P1, R31.reuse, R165, 0x1 ;  /* 0x000000a51f1c7211 */ /* 0x040fe200078208ff */
[----:B------:R0:W-:Y:S03]  /*23b0*/  STL.64 [R1+0x38], R20 ;  /* 0x0000381401007387 */ /* 0x0001e60000100a00 */
[----:B------:R-:W-:Y:S01]  /*23c0*/  LEA.HI.X.SX32 R29, R31, R41, 0x1, P1 ;  /* 0x000000291f1d7211 */ /* 0x000fe200008f0eff */
[----:B------:R-:W-:Y:S04]  /*23d0*/  STL.64 [R1+0x48], R34 ;  /* 0x0000482201007387 */ /* 0x000fe80000100a00 */
[----:B------:R2:W-:Y:S01]  /*23e0*/  STL.64 [R1+0x40], R22 ;  /* 0x0000401601007387 */ /* 0x0005e20000100a00 */
[----:B0-----:R-:W-:-:S03]  /*23f0*/  LEA R20, R43, R19, 0x3 ;  /* 0x000000132b147211 */ /* 0x001fc600078e18ff */
[----:B------:R0:W-:Y:S02]  /*2400*/  STL.64 [R1+0x30], R26 ;  /* 0x0000301a01007387 */ /* 0x0001e40000100a00 */
[C---:B------:R-:W-:Y:S02]  /*2410*/  IMAD R21, R43.reuse, 0x8, R20 ;  /* 0x000000082b157824 */ /* 0x040fe400078e0214 */
[----:B------:R3:W-:Y:S01]  /*2420*/  STL.64 [R1+0x28], R24 ;  /* 0x0000281801007387 */ /* 0x0007e20000100a00 */
[----:B--2---:R-:W-:Y:S01]  /*2430*/  LEA R22, P3, R30, R165, 0x1 ;  /* 0x000000a51e167211 */ /* 0x004fe200078608ff */
[----:B------:R-:W-:-:S03]  /*2440*/  IMAD R9, R43, 0x8, R21 ;  /* 0x000000082b097824 */ /* 0x000fc600078e0215 */
[----:B------:R-:W-:Y:S02]  /*2450*/  LEA.HI.X.SX32 R23, R30, R41, 0x1, P3 ;  /* 0x000000291e177211 */ /* 0x000fe400018f0eff */
[----:B0-----:R-:W-:-:S03]  /*2460*/  LEA R26, P2, R32, R165, 0x1 ;  /* 0x000000a5201a7211 */ /* 0x001fc600078408ff */
[----:B------:R0:W-:Y:S01]  /*2470*/  STL.64 [R1+0x20], R22 ;  /* 0x0000201601007387 */ /* 0x0001e20000100a00 */
[C---:B---3--:R-:W-:Y:S02]  /*2480*/  LEA R24, P3, R3.reuse, R165, 0x1 ;  /* 0x000000a503187211 */ /* 0x048fe400078608ff */
[-C--:B------:R-:W-:Y:S01]  /*2490*/  LEA.HI.X.SX32 R27, R32, R41.reuse, 0x1, P2 ;  /* 0x00000029201b7211 */ /* 0x080fe200010f0eff */
[----:B------:R-:W-:Y:S01]  /*24a0*/  STL.64 [R1+0x18], R28 ;  /* 0x0000181c01007387 */ /* 0x000fe20000100a00 */
[----:B------:R-:W-:Y:S02]  /*24b0*/  LEA.HI.X.SX32 R25, R3, R41, 0x1, P3 ;  /* 0x0000002903197211 */ /* 0x000fe400018f0eff */
[-C--:B------:R-:W-:Y:S02]  /*24c0*/  LEA R250, P2, R0, R165.reuse, 0x1 ;  /* 0x000000a500fa7211 */ /* 0x080fe400078408ff */
[----:B------:R-:W-:Y:S01]  /*24d0*/  LEA R248, P3, R2, R165, 0x1 ;  /* 0x000000a502f87211 */ /* 0x000fe200078608ff */
[----:B------:R2:W-:Y:S01]  /*24e0*/  STL.64 [R1+0x8], R24 ;  /* 0x0000081801007387 */ /* 0x0005e20000100a00 */
[----:B------:R-:W-:-:S02]  /*24f0*/  LEA.HI.X.SX32 R251, R0, R41, 0x1, P2 ;  /* 0x0000002900fb7211 */ /* 0x000fc400010f0eff */
[----:B0-----:R-:W-:Y:S01]  /*2500*/  LEA R22, R43, R9, 0x3 ;  /* 0x000000092b167211 */ /* 0x001fe200078e18ff */
[----:B------:R-:W-:Y:S01]  /*2510*/  STL.64 [R1+0x10], R26 ;  /* 0x0000101a01007387 */ /* 0x000fe20000100a00 */
[----:B------:R-:W-:Y:S02]  /*2520*/  LEA.HI.X.SX32 R249, R2, R41, 0x1, P3 ;  /* 0x0000002902f97211 */ /* 0x000fe400018f0eff */
[-C--:B------:R-:W-:Y:S01]  /*2530*/  LEA R240, P2, R5, R165.reuse, 0x1 ;  /* 0x000000a505f07211 */ /* 0x080fe200078408ff */
[----:B------:R-:W-:Y:S01]  /*2540*/  IMAD R3, R43, 0x8, R22 ;  /* 0x000000082b037824 */ /* 0x000fe200078e0216 */
[----:B------:R-:W-:Y:S02]  /*2550*/  LEA R236, P3, R8, R165, 0x1 ;  /* 0x000000a508ec7211 */ /* 0x000fe400078608ff */
[----:B------:R-:W-:Y:S01]  /*2560*/  LEA.HI.X.SX32 R241, R5, R41, 0x1, P2 ;  /* 0x0000002905f17211 */ /* 0x000fe200010f0eff */
[----:B------:R-:W-:Y:S01]  /*2570*/  IMAD R23, R43, 0x8, R3 ;  /* 0x000000082b177824 */ /* 0x000fe200078e0203 */
[----:B--2---:R-:W-:-:S02]  /*2580*/  LEA R24, P1, R6, R165, 0x1 ;  /* 0x000000a506187211 */ /* 0x004fc400078208ff */
[----:B------:R-:W-:Y:S02]  /*2590*/  LEA.HI.X.SX32 R237, R8, R41, 0x1, P3 ;  /* 0x0000002908ed7211 */ /* 0x000fe400018f0eff */
[C---:B------:R-:W-:Y:S02]  /*25a0*/  LEA R0, R43.reuse, R23, 0x3 ;  /* 0x000000172b007211 */ /* 0x040fe400078e18ff */
[----:B------:R-:W-:Y:S02]  /*25b0*/  LEA.HI.X.SX32 R25, R6, R41, 0x1, P1 ;  /* 0x0000002906197211 */ /* 0x000fe400008f0eff */
[-C--:B------:R-:W-:Y:S01]  /*25c0*/  LEA R244, P1, R4, R165.reuse, 0x1 ;  /* 0x000000a504f47211 */ /* 0x080fe200078208ff */
[C---:B------:R-:W-:Y:S01]  /*25d0*/  IMAD R2, R43.reuse, 0x8, R0 ;  /* 0x000000082b027824 */ /* 0x040fe200078e0200 */
[----:B------:R-:W-:Y:S01]  /*25e0*/  LEA R216, P3, R12, R165, 0x1 ;  /* 0x000000a50cd87211 */ /* 0x000fe200078608ff */
[----:B------:R-:W-:Y:S01]  /*25f0*/  STL.64 [R1], R24 ;  /* 0x0000001801007387 */ /* 0x000fe20000100a00 */
[----:B------:R-:W-:Y:S01]  /*2600*/  LEA.HI.X.SX32 R245, R4, R41, 0x1, P1 ;  /* 0x0000002904f57211 */ /* 0x000fe200008f0eff */
[----:B------:R-:W-:Y:S01]  /*2610*/  IMAD R4, R43, 0x8, R2 ;  /* 0x000000082b047824 */ /* 0x000fe200078e0202 */
[----:B------:R-:W-:Y:S01]  /*2620*/  LEA R232, P1, R10, R165, 0x1 ;  /* 0x000000a50ae87211 */ /* 0x000fe200078208ff */
[----:B------:R0:W-:Y:S01]  /*2630*/  STL.64 [R1+0x280], R60 ;  /* 0x0002803c01007387 */ /* 0x0001e20000100a00 */
[----:B------:R-:W-:-:S02]  /*2640*/  LEA.HI.X.SX32 R217, R12, R41, 0x1, P3 ;  /* 0x000000290cd97211 */ /* 0x000fc400018f0eff */
[----:B------:R-:W-:Y:S01]  /*2650*/  LEA R5, R43, R4, 0x3 ;  /* 0x000000042b057211 */ /* 0x000fe200078e18ff */
[----:B------:R-:W-:Y:S01]  /*2660*/  STL.64 [R1+0x278], R70 ;  /* 0x0002784601007387 */ /* 0x000fe20000100a00 */
[----:B------:R-:W-:Y:S02]  /*2670*/  LEA R220, P2, R11, R165, 0x1 ;  /* 0x000000a50bdc7211 */ /* 0x000fe400078408ff */
[----:B------:R-:W-:Y:S01]  /*2680*/  LEA.HI.X.SX32 R233, R10, R41, 0x1, P1 ;  /* 0x000000290ae97211 */ /* 0x000fe200008f0eff */
[----:B------:R-:W-:Y:S01]  /*2690*/  IMAD R6, R43, 0x8, R5 ;  /* 0x000000082b067824 */ /* 0x000fe200078e0205 */
[----:B------:R-:W-:Y:S01]  /*26a0*/  LEA R204, P3, R19, R165, 0x1 ;  /* 0x000000a513cc7211 */ /* 0x000fe200078608ff */
[----:B------:R-:W-:Y:S01]  /*26b0*/  STL.64 [R1+0x270], R68 ;  /* 0x0002704401007387 */ /* 0x000fe20000100a00 */
[-C--:B------:R-:W-:Y:S01]  /*26c0*/  LEA.HI.X.SX32 R221, R11, R41.reuse, 0x1, P2 ;  /* 0x000000290bdd7211 */ /* 0x080fe200010f0eff */
[----:B------:R-:W-:Y:S01]  /*26d0*/  IMAD R8, R43, 0x8, R6 ;  /* 0x000000082b087824 */ /* 0x000fe200078e0206 */
[----:B------:R-:W-:Y:S01]  /*26e0*/  LEA.HI.X.SX32 R205, R19, R41, 0x1, P3 ;  /* 0x0000002913cd7211 */ /* 0x000fe200018f0eff */
[----:B0-----:R-:W-:Y:S01]  /*26f0*/  IMAD.WIDE R60, R65, 0x2, R14 ;  /* 0x00000002413c7825 */ /* 0x001fe200078e020e */
[----:B------:R-:W-:-:S02]  /*2700*/  LEA R208, P2, R18, R165, 0x1 ;  /* 0x000000a512d07211 */ /* 0x000fc400078408ff */
[----:B------:R-:W-:Y:S01]  /*2710*/  LEA R10, R43, R8, 0x3 ;  /* 0x000000082b0a7211 */ /* 0x000fe200078e18ff */
[----:B------:R-:W-:Y:S01]  /*2720*/  IMAD.WIDE R64, R67, 0x2, R14 ;  /* 0x0000000243407825 */ /* 0x000fe200078e020e */
[-C--:B------:R-:W-:Y:S01]  /*2730*/  LEA R188, P3, R9, R165.reuse, 0x1 ;  /* 0x000000a509bc7211 */ /* 0x080fe200078608ff */
[----:B------:R0:W-:Y:S01]  /*2740*/  STL.64 [R1+0x268], R60 ;  /* 0x0002683c01007387 */ /* 0x0001e20000100a00 */
[----:B------:R-:W-:Y:S01]  /*2750*/  LEA R212, P1, R13, R165, 0x1 ;  /* 0x000000a50dd47211 */ /* 0x000fe200078208ff */
[----:B------:R-:W-:Y:S01]  /*2760*/  IMAD R11, R43, 0x8, R10 ;  /* 0x000000082b0b7824 */ /* 0x000fe200078e020a */
[-C--:B------:R-:W-:Y:S01]  /*2770*/  LEA.HI.X.SX32 R209, R18, R41.reuse, 0x1, P2 ;  /* 0x0000002912d17211 */ /* 0x080fe200010f0eff */
[----:B------:R2:W-:Y:S01]  /*2780*/  STL.64 [R1+0x260], R62 ;  /* 0x0002603e01007387 */ /* 0x0005e20000100a00 */
[----:B------:R-:W-:Y:S01]  /*2790*/  LEA.HI.X.SX32 R189, R9, R41, 0x1, P3 ;  /* 0x0000002909bd7211 */ /* 0x000fe200018f0eff */
[----:B------:R-:W-:Y:S01]  /*27a0*/  IMAD R9, R43, 0x8, R11 ;  /* 0x000000082b097824 */ /* 0x000fe200078e020b */
[----:B------:R-:W-:Y:S01]  /*27b0*/  LEA R190, P2, R21, R165, 0x1 ;  /* 0x000000a515be7211 */ /* 0x000fe200078408ff */
[----:B------:R-:W-:Y:S01]  /*27c0*/  STL.64 [R1+0x258], R64 ;  /* 0x0002584001007387 */ /* 0x000fe20000100a00 */
[----:B------:R-:W-:-:S02]  /*27d0*/  LEA.HI.X.SX32 R213, R13, R41, 0x1, P1 ;  /* 0x000000290dd57211 */ /* 0x000fc400008f0eff */
[C---:B------:R-:W-:Y:S01]  /*27e0*/  LEA R192, P1, R20.reuse, R165, 0x1 ;  /* 0x000000a514c07211 */ /* 0x040fe200078208ff */
[----:B0-----:R-:W-:Y:S01]  /*27f0*/  IMAD.WIDE R60, R67, 0x2, R16 ;  /* 0x00000002433c7825 */ /* 0x001fe200078e0210 */
[----:B------:R-:W-:Y:S02]  /*2800*/  LEA.HI.X.SX32 R191, R21, R41, 0x1, P2 ;  /* 0x0000002915bf7211 */ /* 0x000fe400010f0eff */
[----:B------:R-:W-:Y:S01]  /*2810*/  LEA R184, P2, R3, R165, 0x1 ;  /* 0x000000a503b87211 */ /* 0x000fe200078408ff */
[----:B--2---:R-:W-:Y:S01]  /*2820*/  IMAD.WIDE R62, R59, 0x2, R14 ;  /* 0x000000023b3e7825 */ /* 0x004fe200078e020e */
[----:B------:R-:W-:Y:S01]  /*2830*/  LEA R12, R43, R9, 0x3 ;  /* 0x000000092b0c7211 */ /* 0x000fe200078e18ff */
[----:B------:R0:W-:Y:S01]  /*2840*/  STL.64 [R1+0x250], R60 ;  /* 0x0002503c01007387 */ /* 0x0001e20000100a00 */
[----:B------:R-:W-:Y:S01]  /*2850*/  LEA.HI.X.SX32 R193, R20, R41, 0x1, P1 ;  /* 0x0000002914c17211 */ /* 0x000fe200008f0eff */
[----:B------:R-:W-:Y:S01]  /*2860*/  IMAD.WIDE R58, R59, 0x2, R16 ;  /* 0x000000023b3a7825 */ /* 0x000fe200078e0210 */
[C---:B------:R-:W-:Y:S01]  /*2870*/  LEA R186, P1, R22.reuse, R165, 0x1 ;  /* 0x000000a516ba7211 */ /* 0x040fe200078208ff */
[----:B------:R2:W-:Y:S01]  /*2880*/  STL.64 [R1+0x248], R62 ;  /* 0x0002483e01007387 */ /* 0x0005e20000100a00 */
[-C--:B------:R-:W-:Y:S01]  /*2890*/  LEA.HI.X.SX32 R185, R3, R41.reuse, 0x1, P2 ;  /* 0x0000002903b97211 */ /* 0x080fe200010f0eff */
[C---:B------:R-:W-:Y:S01]  /*28a0*/  IMAD R3, R43.reuse, 0x8, R12 ;  /* 0x000000082b037824 */ /* 0x040fe200078e020c */
[----:B------:R-:W-:Y:S01]  /*28b0*/  LEA.HI.X.SX32 R187, R22, R41, 0x1, P1 ;  /* 0x0000002916bb7211 */ /* 0x000fe200008f0eff */
[----:B------:R3:W-:Y:S01]  /*28c0*/  STL.64 [R1+0x240], R58 ;  /* 0x0002403a01007387 */ /* 0x0007e20000100a00 */
[CC--:B------:R-:W-:Y:S01]  /*28d0*/  LEA R180, P1, R0.reuse, R165.reuse, 0x1 ;  /* 0x000000a500b47211 */ /* 0x0c0fe200078208ff */
[----:B------:R-:W-:Y:S01]  /*28e0*/  IMAD R13, R43, 0x8, R3 ;  /* 0x000000082b0d7824 */ /* 0x000fe200078e0203 */
[----:B------:R-:W-:Y:S01]  /*28f0*/  LEA R182, P3, R23, R165, 0x1 ;  /* 0x000000a517b67211 */ /* 0x000fe200078608ff */
[----:B0-----:R-:W-:Y:S01]  /*2900*/  IMAD.WIDE R60, R57, 0x2, R14 ;  /* 0x00000002393c7825 */ /* 0x001fe200078e020e */
[----:B------:R-:W-:-:S02]  /*2910*/  LEA.HI.X.SX32 R181, R0, R41, 0x1, P1 ;  /* 0x0000002900b57211 */ /* 0x000fc400008f0eff */
[----:B------:R-:W-:Y:S01]  /*2920*/  LEA R178, P2, R2, R165, 0x1 ;  /* 0x000000a502b27211 */ /* 0x000fe200078408ff */
[----:B--2---:R-:W-:Y:S01]  /*2930*/  IMAD.WIDE R62, R57, 0x2, R16 ;  /* 0x00000002393e7825 */ /* 0x004fe200078e0210 */
[----:B------:R-:W-:Y:S01]  /*2940*/  LEA R0, R43, R13, 0x3 ;  /* 0x0000000d2b007211 */ /* 0x000fe200078e18ff */
[----:B------:R0:W-:Y:S01]  /*2950*/  STL.64 [R1+0x238], R60 ;  /* 0x0002383c01007387 */ /* 0x0001e20000100a00 */
[----:B------:R-:W-:Y:S01]  /*2960*/  LEA.HI.X.SX32 R183, R23, R41, 0x1, P3 ;  /* 0x0000002917b77211 */ /* 0x000fe200018f0eff */
[----:B---3--:R-:W-:Y:S01]  /*2970*/  IMAD.WIDE R58, R54, 0x2, R14 ;  /* 0x00000002363a7825 */ /* 0x008fe200078e020e */
[----:B------:R-:W-:Y:S01]  /*2980*/  LEA R176, P3, R4, R165, 0x1 ;  /* 0x000000a504b07211 */ /* 0x000fe200078608ff */
[----:B------:R2:W-:Y:S01]  /*2990*/  STL.64 [R1+0x230], R62 ;  /* 0x0002303e01007387 */ /* 0x0005e20000100a00 */
[-C--:B------:R-:W-:Y:S01]  /*29a0*/  LEA.HI.X.SX32 R179, R2, R41.reuse, 0x1, P2 ;  /* 0x0000002902b37211 */ /* 0x080fe200010f0eff */
[----:B------:R-:W-:Y:S01]  /*29b0*/  IMAD R2, R43, 0x8, R0 ;  /* 0x000000082b027824 */ /* 0x000fe200078e0200 */
[----:B------:R-:W-:Y:S01]  /*29c0*/  LEA.HI.X.SX32 R177, R4, R41, 0x1, P3 ;  /* 0x0000002904b17211 */ /* 0x000fe200018f0eff */
[----:B------:R3:W-:Y:S01]  /*29d0*/  STL.64 [R1+0x228], R58 ;  /* 0x0002283a01007387 */ /* 0x0007e20000100a00 */
[-C--:B------:R-:W-:Y:S01]  /*29e0*/  LEA R174, P1, R5, R165.reuse, 0x1 ;  /* 0x000000a505ae7211 */ /* 0x080fe200078208ff */
[----:B------:R-:W-:Y:S01]  /*29f0*/  IMAD R4, R43, 0x8, R2 ;  /* 0x000000082b047824 */ /* 0x000fe200078e0202 */
[----:B------:R-:W-:Y:S01]  /*2a00*/  LEA R172, P2, R6, R165, 0x1 ;  /* 0x000000a506ac7211 */ /* 0x000fe200078408ff */
[----:B0-----:R-:W-:Y:S01]  /*2a10*/  IMAD.WIDE R60, R54, 0x2, R16 ;  /* 0x00000002363c7825 */ /* 0x001fe200078e0210 */
[----:B------:R-:W-:-:S02]  /*2a20*/  LEA.HI.X.SX32 R175, R5, R41, 0x1, P1 ;  /* 0x0000002905af7211 */ /* 0x000fc400008f0eff */
[C---:B------:R-:W-:Y:S01]  /*2a30*/  LEA R5, R43.reuse, R4, 0x3 ;  /* 0x000000042b057211 */ /* 0x040fe200078e18ff */
[----:B--2---:R-:W-:Y:S01]  /*2a40*/  IMAD.WIDE R62, R50, 0x2, R14 ;  /* 0x00000002323e7825 */ /* 0x004fe200078e020e */
[----:B------:R-:W-:Y:S01]  /*2a50*/  LEA.HI.X.SX32 R173, R6, R41, 0x1, P2 ;  /* 0x0000002906ad7211 */ /* 0x000fe200010f0eff */
[----:B------:R0:W-:Y:S01]  /*2a60*/  STL.64 [R1+0x220], R60 ;  /* 0x0002203c01007387 */ /* 0x0001e20000100a00 */
[-C--:B------:R-:W-:Y:S01]  /*2a70*/  LEA R18, P3, R8, R165.reuse, 0x1 ;  /* 0x000000a508127211 */ /* 0x080fe200078608ff */
[----:B------:R-:W-:Y:S01]  /*2a80*/  IMAD R6, R43, 0x8, R5 ;  /* 0x000000082b067824 */ /* 0x000fe200078e0205 */
[----:B------:R-:W-:Y:S01]  /*2a90*/  LEA R22, P2, R11, R165, 0x1 ;  /* 0x000000a50b167211 */ /* 0x000fe200078408ff */
[----:B---3--:R-:W-:Y:S01]  /*2aa0*/  IMAD.WIDE R58, R50, 0x2, R16 ;  /* 0x00000002323a7825 */ /* 0x008fe200078e0210 */
[----:B------:R-:W-:Y:S01]  /*2ab0*/  LEA.HI.X.SX32 R19, R8, R41, 0x1, P3 ;  /* 0x0000002908137211 */ /* 0x000fe200018f0eff */
[----:B------:R2:W-:Y:S01]  /*2ac0*/  STL.64 [R1+0x218], R62 ;  /* 0x0002183e01007387 */ /* 0x0005e20000100a00 */
[----:B------:R-:W-:Y:S01]  /*2ad0*/  LEA R20, P1, R10, R165, 0x1 ;  /* 0x000000a50a147211 */ /* 0x000fe200078208ff */
[----:B------:R-:W-:Y:S01]  /*2ae0*/  IMAD R8, R43, 0x8, R6 ;  /* 0x000000082b087824 */ /* 0x000fe200078e0206 */
[----:B------:R-:W-:Y:S01]  /*2af0*/  LEA.HI.X.SX32 R23, R11, R41, 0x1, P2 ;  /* 0x000000290b177211 */ /* 0x000fe200010f0eff */
[----:B------:R3:W-:Y:S01]  /*2b00*/  STL.64 [R1+0x210], R58 ;  /* 0x0002103a01007387 */ /* 0x0007e20000100a00 */
[----:B------:R-:W-:Y:S01]  /*2b10*/  LEA R28, P2, R3, R165, 0x1 ;  /* 0x000000a5031c7211 */ /* 0x000fe200078408ff */
[----:B0-----:R-:W-:Y:S01]  /*2b20*/  IMAD.WIDE R60, R46, 0x2, R14 ;  /* 0x000000022e3c7825 */ /* 0x001fe200078e020e */
[----:B------:R-:W-:-:S02]  /*2b30*/  LEA.HI.X.SX32 R21, R10, R41, 0x1, P1 ;  /* 0x000000290a157211 */ /* 0x000fc400008f0eff */
[----:B------:R-:W-:Y:S01]  /*2b40*/  LEA R26, P1, R12, R165, 0x1 ;  /* 0x000000a50c1a7211 */ /* 0x000fe200078208ff */
[----:B------:R-:W-:Y:S01]  /*2b50*/  IMAD R11, R7, 0x12, RZ ;  /* 0x00000012070b7824 */ /* 0x000fe200078e02ff */
[----:B------:R-:W-:Y:S01]  /*2b60*/  LEA.HI.X.SX32 R29, R3, R41, 0x1, P2 ;  /* 0x00000029031d7211 */ /* 0x000fe200010f0eff */
[----:B--2---:R-:W-:Y:S01]  /*2b70*/  IMAD.WIDE R62, R46, 0x2, R16 ;  /* 0x000000022e3e7825 */ /* 0x004fe200078e0210 */
[----:B------:R-:W-:Y:S01]  /*2b80*/  LEA R24, P3, R9, R165, 0x1 ;  /* 0x000000a509187211 */ /* 0x000fe200078608ff */
[----:B------:R0:W-:Y:S01]  /*2b90*/  STL.64 [R1+0x208], R60 ;  /* 0x0002083c01007387 */ /* 0x0001e20000100a00 */
[----:B------:R-:W-:Y:S01]  /*2ba0*/  LEA R3, R43, R8, 0x3 ;  /* 0x000000082b037211 */ /* 0x000fe200078e18ff */
[----:B---3--:R-:W-:Y:S01]  /*2bb0*/  IMAD.WIDE R58, R42, 0x2, R14 ;  /* 0x000000022a3a7825 */ /* 0x008fe200078e020e */
[-C--:B------:R-:W-:Y:S01]  /*2bc0*/  LEA.HI.X.SX32 R27, R12, R41.reuse, 0x1, P1 ;  /* 0x000000290c1b7211 */ /* 0x080fe200008f0eff */
[----:B------:R2:W-:Y:S01]  /*2bd0*/  STL.64 [R1+0x200], R62 ;  /* 0x0002003e01007387 */ /* 0x0005e20000100a00 */
[----:B------:R-:W-:Y:S01]  /*2be0*/  LEA.HI.X.SX32 R25, R9, R41, 0x1, P3 ;  /* 0x0000002909197211 */ /* 0x000fe200018f0eff */
[----:B------:R-:W-:Y:S01]  /*2bf0*/  IMAD R9, R43, 0x8, R3 ;  /* 0x000000082b097824 */ /* 0x000fe200078e0203 */
[CC--:B------:R-:W-:Y:S01]  /*2c00*/  LEA R32, P1, R0.reuse, R165.reuse, 0x1 ;  /* 0x000000a500207211 */ /* 0x0c0fe200078208ff */
[----:B------:R3:W-:Y:S01]  /*2c10*/  STL.64 [R1+0x1f8], R58 ;  /* 0x0001f83a01007387 */ /* 0x0007e20000100a00 */
[----:B------:R-:W-:Y:S01]  /*2c20*/  LEA R30, P3, R13, R165, 0x1 ;  /* 0x000000a50d1e7211 */ /* 0x000fe200078608ff */
[----:B------:R-:W-:Y:S01]  /*2c30*/  IMAD.MOV.U32 R12, RZ, RZ, -0x800000 ;  /* 0xff800000ff0c7424 */ /* 0x000fe200078e00ff */
[----:B------:R-:W-:Y:S01]  /*2c40*/  LEA.HI.X.SX32 R33, R0, R41, 0x1, P1 ;  /* 0x0000002900217211 */ /* 0x000fe200008f0eff */
[----:B------:R-:W-:Y:S01]  /*2c50*/  IMAD R0, R43, 0x8, R9 ;  /* 0x000000082b007824 */ /* 0x000fe200078e0209 */
[----:B------:R-:W-:Y:S01]  /*2c60*/  LEA R34, P2, R2, R165, 0x1 ;  /* 0x000000a502227211 */ /* 0x000fe200078408ff */
[----:B0-----:R-:W-:Y:S01]  /*2c70*/  IMAD.WIDE R60, R42, 0x2, R16 ;  /* 0x000000022a3c7825 */ /* 0x001fe200078e0210 */
[----:B------:R-:W-:-:S02]  /*2c80*/  LEA.HI.X.SX32 R31, R13, R41, 0x1, P3 ;  /* 0x000000290d1f7211 */ /* 0x000fc400018f0eff */
[----:B------:R-:W-:Y:S01]  /*2c90*/  LEA R36, P3, R4, R165, 0x1 ;  /* 0x000000a504247211 */ /* 0x000fe200078608ff */
[----:B------:R-:W-:Y:S01]  /*2ca0*/  IMAD.MOV.U32 R13, RZ, RZ, -0x800000 ;  /* 0xff800000ff0d7424 */ /* 0x000fe200078e00ff */
[-C--:B------:R-:W-:Y:S01]  /*2cb0*/  LEA.HI.X.SX32 R35, R2, R41.reuse, 0x1, P2 ;  /* 0x0000002902237211 */ /* 0x080fe200010f0eff */
[----:B------:R0:W-:Y:S01]  /*2cc0*/  STL.64 [R1+0x1f0], R60 ;  /* 0x0001f03c01007387 */ /* 0x0001e20000100a00 */
[----:B------:R-:W-:Y:S02]  /*2cd0*/  LEA R2, R43, R0, 0x3 ;  /* 0x000000002b027211 */ /* 0x000fe400078e18ff */
[----:B------:R-:W-:Y:S02]  /*2ce0*/  LEA.HI.X.SX32 R37, R4, R41, 0x1, P3 ;  /* 0x0000002904257211 */ /* 0x000fe400018f0eff */
[-C--:B------:R-:W-:Y:S01]  /*2cf0*/  LEA R38, P1, R5, R165.reuse, 0x1 ;  /* 0x000000a505267211 */ /* 0x080fe200078208ff */
[----:B------:R-:W-:Y:S01]  /*2d00*/  IMAD R4, R43, 0x8, R2 ;  /* 0x000000082b047824 */ /* 0x000fe200078e0202 */
[----:B------:R-:W-:-:S02]  /*2d10*/  LEA R142, P3, R8, R165, 0x1 ;  /* 0x000000a5088e7211 */ /* 0x000fc400078608ff */
[-C--:B------:R-:W-:Y:S01]  /*2d20*/  LEA.HI.X.SX32 R39, R5, R41.reuse, 0x1, P1 ;  /* 0x0000002905277211 */ /* 0x080fe200008f0eff */
[----:B------:R-:W-:Y:S01]  /*2d30*/  IMAD R5, R43, 0x8, R4 ;  /* 0x000000082b057824 */ /* 0x000fe200078e0204 */
[----:B------:R-:W-:Y:S01]  /*2d40*/  LEA.HI.X.SX32 R143, R8, R41, 0x1, P3 ;  /* 0x00000029088f7211 */ /* 0x000fe200018f0eff */
[----:B------:R-:W-:Y:S01]  /*2d50*/  IMAD.MOV.U32 R8, RZ, RZ, RZ ;  /* 0x000000ffff087224 */ /* 0x000fe200078e00ff */
[CC--:B------:R-:W-:Y:S02]  /*2d60*/  LEA R152, P1, R3.reuse, R165.reuse, 0x1 ;  /* 0x000000a503987211 */ /* 0x0c0fe400078208ff */
[-C--:B------:R-:W-:Y:S02]  /*2d70*/  LEA R156, P3, R0, R165.reuse, 0x1 ;  /* 0x000000a5009c7211 */ /* 0x080fe400078608ff */
[----:B------:R-:W-:Y:S02]  /*2d80*/  LEA R140, P2, R6, R165, 0x1 ;  /* 0x000000a5068c7211 */ /* 0x000fe400078408ff */
[-C--:B------:R-:W-:Y:S01]  /*2d90*/  LEA.HI.X.SX32 R153, R3, R41.reuse, 0x1, P1 ;  /* 0x0000002903997211 */ /* 0x080fe200008f0eff */
[----:B------:R-:W-:Y:S01]  /*2da0*/  IMAD R3, R7, 0xf, RZ ;  /* 0x0000000f07037824 */ /* 0x000fe200078e02ff */
[----:B------:R-:W-:-:S02]  /*2db0*/  LEA.HI.X.SX32 R157, R0, R41, 0x1, P3 ;  /* 0x00000029009d7211 */ /* 0x000fc400018f0eff */
[----:B------:R-:W-:Y:S02]  /*2dc0*/  LEA R158, P1, R2, R165, 0x1 ;  /* 0x000000a5029e7211 */ /* 0x000fe400078208ff */
[----:B------:R-:W-:Y:S01]  /*2dd0*/  LEA R0, R43, R5, 0x3 ;  /* 0x000000052b007211 */ /* 0x000fe200078e18ff */
[C---:B------:R-:W-:Y:S01]  /*2de0*/  IMAD R43, R7.reuse, 0x15, RZ ;  /* 0x00000015072b7824 */ /* 0x040fe200078e02ff */
[----:B------:R-:W-:Y:S01]  /*2df0*/  LEA.HI.X.SX32 R141, R6, R41, 0x1, P2 ;  /* 0x00000029068d7211 */ /* 0x000fe200010f0eff */
[----:B------:R-:W-:Y:S01]  /*2e00*/  IMAD R6, R7, 0xc, RZ ;  /* 0x0000000c07067824 */ /* 0x000fe200078e02ff */
[----:B------:R-:W-:Y:S02]  /*2e10*/  LEA R154, P2, R9, R165, 0x1 ;  /* 0x000000a5099a7211 */ /* 0x000fe400078408ff */
[----:B------:R-:W-:Y:S01]  /*2e20*/  LEA.HI.X.SX32 R159, R2, R41, 0x1, P1 ;  /* 0x00000029029f7211 */ /* 0x000fe200008f0eff */
[----:B------:R-:W-:Y:S01]  /*2e30*/  IMAD R2, R7, 0xd, RZ ;  /* 0x0000000d07027824 */ /* 0x000fe200078e02ff */
[----:B------:R-:W-:Y:S01]  /*2e40*/  LEA R164, P4, R0, R165, 0x1 ;  /* 0x000000a500a47211 */ /* 0x000fe200078808ff */
[----:B--2---:R-:W-:Y:S01]  /*2e50*/  IMAD.WIDE R62, R6, 0x2, R14 ;  /* 0x00000002063e7825 */ /* 0x004fe200078e020e */
[----:B------:R-:W-:-:S02]  /*2e60*/  LEA.HI.X.SX32 R155, R9, R41, 0x1, P2 ;  /* 0x00000029099b7211 */ /* 0x000fc400010f0eff */
[-C--:B------:R-:W-:Y:S01]  /*2e70*/  LEA R160, P2, R4, R165.reuse, 0x1 ;  /* 0x000000a504a07211 */ /* 0x080fe200078408ff */
[----:B---3--:R-:W-:Y:S01]  /*2e80*/  IMAD.WIDE R58, R6, 0x2, R16 ;  /* 0x00000002063a7825 */ /* 0x008fe200078e0210 */
[C---:B------:R-:W-:Y:S01]  /*2e90*/  LEA R162, P3, R5.reuse, R165, 0x1 ;  /* 0x000000a505a27211 */ /* 0x040fe200078608ff */
[----:B------:R2:W-:Y:S01]  /*2ea0*/  STL.64 [R1+0x1e8], R62 ;  /* 0x0001e83e01007387 */ /* 0x0005e20000100a00 */
[-C--:B------:R-:W-:Y:S01]  /*2eb0*/  LEA.HI.X.SX32 R165, R0, R41.reuse, 0x1, P4 ;  /* 0x0000002900a57211 */ /* 0x080fe200020f0eff */
[----:B0-----:R-:W-:Y:S01]  /*2ec0*/  IMAD.WIDE R60, R2, 0x2, R14 ;  /* 0x00000002023c7825 */ /* 0x001fe200078e020e */
[-C--:B------:R-:W-:Y:S01]  /*2ed0*/  LEA.HI.X.SX32 R161, R4, R41.reuse, 0x1, P2 ;  /* 0x0000002904a17211 */ /* 0x080fe200010f0eff */
[----:B------:R0:W-:Y:S01]  /*2ee0*/  STL.64 [R1+0x1e0], R58 ;  /* 0x0001e03a01007387 */ /* 0x0001e20000100a00 */
[----:B------:R-:W-:Y:S01]  /*2ef0*/  LEA.HI.X.SX32 R163, R5, R41, 0x1, P3 ;  /* 0x0000002905a37211 */ /* 0x000fe200018f0eff */
[C---:B------:R-:W-:Y:S01]  /*2f00*/  IMAD R0, R7.reuse, 0xe, RZ ;  /* 0x0000000e07007824 */ /* 0x040fe200078e02ff */
[----:B------:R-:W-:Y:S01]  /*2f10*/  MOV R10, 0xff800000 ;  /* 0xff800000000a7802 */ /* 0x000fe20000000f00 */
[----:B------:R3:W-:Y:S01]  /*2f20*/  STL.64 [R1+0x1d8], R60 ;  /* 0x0001d83c01007387 */ /* 0x0007e20000100a00 */
[----:B------:R-:W-:-:S02]  /*2f30*/  IMAD.SHL.U32 R4, R7, 0x10, RZ ;  /* 0x0000001007047824 */ /* 0x000fc400078e00ff */
[----:B------:R-:W-:Y:S02]  /*2f40*/  IMAD R5, R7, 0x11, RZ ;  /* 0x0000001107057824 */ /* 0x000fe400078e02ff */
[----:B--2---:R-:W-:-:S04]  /*2f50*/  IMAD.WIDE R62, R2, 0x2, R16 ;  /* 0x00000002023e7825 */ /* 0x004fc800078e0210 */
[C---:B0-----:R-:W-:Y:S01]  /*2f60*/  IMAD.WIDE R58, R0.reuse, 0x2, R14 ;  /* 0x00000002003a7825 */ /* 0x041fe200078e020e */
[----:B------:R0:W-:Y:S03]  /*2f70*/  STL.64 [R1+0x1d0], R62 ;  /* 0x0001d03e01007387 */ /* 0x0001e60000100a00 */
[----:B---3--:R-:W-:Y:S01]  /*2f80*/  IMAD.WIDE R60, R0, 0x2, R16 ;  /* 0x00000002003c7825 */ /* 0x008fe200078e0210 */
[----:B------:R2:W-:Y:S03]  /*2f90*/  STL.64 [R1+0x1c8], R58 ;  /* 0x0001c83a01007387 */ /* 0x0005e60000100a00 */
[----:B------:R-:W-:Y:S01]  /*2fa0*/  IMAD R41, R7, 0x14, RZ ;  /* 0x0000001407297824 */ /* 0x000fe200078e02ff */
[----:B------:R3:W-:Y:S01]  /*2fb0*/  STL.64 [R1+0x1c0], R60 ;  /* 0x0001c03c01007387 */ /* 0x0007e20000100a00 */
[----:B------:R-:W-:Y:S01]  /*2fc0*/  MOV R7, RZ ;  /* 0x000000ff00077202 */ /* 0x000fe20000000f00 */
[----:B------:R-:W-:-:S02]  /*2fd0*/  IMAD.MOV.U32 R9, RZ, RZ, -0x800000 ;  /* 0xff800000ff097424 */ /* 0x000fc400078e00ff */
[----:B0-----:R-:W-:-:S04]  /*2fe0*/  IMAD.WIDE R62, R3, 0x2, R14 ;  /* 0x00000002033e7825 */ /* 0x001fc800078e020e */
[----:B--2---:R-:W-:Y:S01]  /*2ff0*/  IMAD.WIDE R58, R3, 0x2, R16 ;  /* 0x00000002033a7825 */ /* 0x004fe200078e0210 */
[----:B------:R-:W-:Y:S03]  /*3000*/  STL.64 [R1+0x1b8], R62 ;  /* 0x0001b83e01007387 */ /* 0x000fe60000100a00 */
[C---:B---3--:R-:W-:Y:S01]  /*3010*/  IMAD.WIDE R60, R4.reuse, 0x2, R14 ;  /* 0x00000002043c7825 */ /* 0x048fe200078e020e */
[----:B------:R0:W-:Y:S03]  /*3020*/  STL.64 [R1+0x1b0], R58 ;  /* 0x0001b03a01007387 */ /* 0x0001e60000100a00 */
[----:B------:R-:W-:Y:S01]  /*3030*/  IMAD.WIDE R2, R4, 0x2, R16 ;  /* 0x0000000204027825 */ /* 0x000fe200078e0210 */
[----:B------:R-:W-:Y:S04]  /*3040*/  STL.64 [R1+0x1a8], R60 ;  /* 0x0001a83c01007387 */ /* 0x000fe80000100a00 */
[----:B------:R2:W-:Y:S01]  /*3050*/  STL.64 [R1+0x1a0], R2 ;  /* 0x0001a00201007387 */ /* 0x0005e20000100a00 */
[----:B0-----:R-:W-:-:S04]  /*3060*/  IMAD.WIDE R58, R5, 0x2, R14 ;  /* 0x00000002053a7825 */ /* 0x001fc800078e020e */
[----:B------:R-:W-:Y:S01]  /*3070*/  IMAD.WIDE R4, R5, 0x2, R16 ;  /* 0x0000000205047825 */ /* 0x000fe200078e0210 */
[----:B------:R0:W-:Y:S03]  /*3080*/  STL.64 [R1+0x198], R58 ;  /* 0x0001983a01007387 */ /* 0x0001e60000100a00 */
[C---:B--2---:R-:W-:Y:S01]  /*3090*/  IMAD.WIDE R2, R11.reuse, 0x2, R14 ;  /* 0x000000020b027825 */ /* 0x044fe200078e020e */
[----:B------:R2:W-:Y:S04]  /*30a0*/  STL.64 [R1+0x190], R4 ;  /* 0x0001900401007387 */ /* 0x0005e80000100a00 */
[----:B------:R3:W-:Y:S01]  /*30b0*/  STL.64 [R1+0x188], R2 ;  /* 0x0001880201007387 */ /* 0x0007e20000100a00 */
[----:B0-----:R-:W-:-:S04]  /*30c0*/  IMAD.WIDE R58, R11, 0x2, R16 ;  /* 0x000000020b3a7825 */ /* 0x001fc800078e0210 */
[C---:B--2---:R-:W-:Y:S01]  /*30d0*/  IMAD.WIDE R4, R40.reuse, 0x2, R14 ;  /* 0x0000000228047825 */ /* 0x044fe200078e020e */
[----:B------:R0:W-:Y:S03]  /*30e0*/  STL.64 [R1+0x180], R58 ;  /* 0x0001803a01007387 */ /* 0x0001e60000100a00 */
[----:B---3--:R-:W-:Y:S01]  /*30f0*/  IMAD.WIDE R2, R40, 0x2, R16 ;  /* 0x0000000228027825 */ /* 0x008fe200078e0210 */
[----:B------:R2:W-:Y:S04]  /*3100*/  STL.64 [R1+0x178], R4 ;  /* 0x0001780401007387 */ /* 0x0005e80000100a00 */
[----:B------:R3:W-:Y:S01]  /*3110*/  STL.64 [R1+0x170], R2 ;  /* 0x0001700201007387 */ /* 0x0007e20000100a00 */
[----:B0-----:R-:W-:-:S04]  /*3120*/  IMAD.WIDE R58, R41, 0x2, R14 ;  /* 0x00000002293a7825 */ /* 0x001fc800078e020e */
[----:B--2---:R-:W-:Y:S01]  /*3130*/  IMAD.WIDE R4, R41, 0x2, R16 ;  /* 0x0000000229047825 */ /* 0x004fe200078e0210 */
[----:B------:R-:W-:Y:S03]  /*3140*/  STL.64 [R1+0x168], R58 ;  /* 0x0001683a01007387 */ /* 0x000fe60000100a00 */
[C---:B---3--:R-:W-:Y:S01]  /*3150*/  IMAD.WIDE R2, R43.reuse, 0x2, R14 ;  /* 0x000000022b027825 */ /* 0x048fe200078e020e */
[----:B------:R0:W-:Y:S03]  /*3160*/  STL.64 [R1+0x160], R4 ;  /* 0x0001600401007387 */ /* 0x0001e60000100a00 */
[----:B------:R-:W-:Y:S01]  /*3170*/  IMAD.WIDE R40, R43, 0x2, R16 ;  /* 0x000000022b287825 */ /* 0x000fe200078e0210 */
[----:B------:R2:W-:Y:S04]  /*3180*/  STL.64 [R1+0x158], R2 ;  /* 0x0001580201007387 */ /* 0x0005e80000100a00 */
[----:B------:R3:W-:Y:S01]  /*3190*/  STL.64 [R1+0x150], R40 ;  /* 0x0001502801007387 */ /* 0x0007e20000100a00 */
[----:B0-----:R-:W-:-:S04]  /*31a0*/  IMAD.WIDE R4, R44, 0x2, R14 ;  /* 0x000000022c047825 */ /* 0x001fc800078e020e */
[----:B--2---:R-:W-:Y:S01]  /*31b0*/  IMAD.WIDE R2, R44, 0x2, R16 ;  /* 0x000000022c027825 */ /* 0x004fe200078e0210 */
[----:B------:R0:W-:Y:S03]  /*31c0*/  STL.64 [R1+0x148], R4 ;  /* 0x0001480401007387 */ /* 0x0001e60000100a00 */
[C---:B---3--:R-:W-:Y:S01]  /*31d0*/  IMAD.WIDE R40, R45.reuse, 0x2, R14 ;  /* 0x000000022d287825 */ /* 0x048fe200078e020e */
        /* <DEDUP_REMOVED lines=34> */
[----:B------:R3:W-:Y:S04]  /*3400*/  STL.64 [R1+0xb8], R4 ;  /* 0x0000b80401007387 */ /* 0x0007e80000100a00 */
[----:B-1----:R3:W-:Y:S02]  /*3410*/  STL.64 [R1+0xb0], R2 ;  /* 0x0000b00201007387 */ /* 0x0027e40000100a00 */
.L_x_1:
[----:B------:R-:W2:Y:S04]  /*3420*/  LDL.64 R50, [R1+0x280] ;  /* 0x0002800001327983 */ /* 0x000ea80000100a00 */
[----:B---3--:R-:W3:Y:S04]  /*3430*/  LDL.64 R2, [R1+0x278] ;  /* 0x0002780001027983 */ /* 0x008ee80000100a00 */
[----:B------:R-:W4:Y:S04]  /*3440*/  LDL.64 R58, [R1+0x258] ;  /* 0x00025800013a7983 */ /* 0x000f280000100a00 */
[----:B------:R-:W5:Y:S04]  /*3450*/  LDL.64 R42, [R1+0x260] ;  /* 0x00026000012a7983 */ /* 0x000f680000100a00 */
        /* <DEDUP_REMOVED lines=10> */
[----:B------:R-:W5:Y:S01]  /*3500*/  LDL.64 R46, [R1+0x268] ;  /* 0x00026800012e7983 */ /* 0x000f620000100a00 */
[----:B------:R-:W-:-:S03]  /*3510*/  IMAD.WIDE R40, R7, 0x2, R14 ;  /* 0x0000000207287825 */ /* 0x000fc600078e020e */
[----:B------:R-:W5:Y:S04]  /*3520*/  LDL.64 R74, [R1+0x240] ;  /* 0x00024000014a7983 */ /* 0x000f680000100a00 */
[----:B------:R-:W5:Y:S04]  /*3530*/  LDL.64 R60, [R1+0x228] ;  /* 0x00022800013c7983 */ /* 0x000f680000100a00 */
[----:B------:R4:W5:Y:S04]  /*3540*/  LDG.E.U16 R4, desc[UR10][R40.64] ;  /* 0x0000000a28047981 */ /* 0x000968000c1e1500 */
        /* <DEDUP_REMOVED lines=10> */
[----:B------:R-:W5:Y:S04]  /*35f0*/  LDG.E.U16 R44, desc[UR10][R44.64] ;  /* 0x0000000a2c2c7981 */ /* 0x000f68000c1e1500 */
        /* <DEDUP_REMOVED lines=8> */
[----:B--2---:R-:W-:-:S03]  /*3680*/  IMAD.WIDE R70, R7, 0x2, R50 ;  /* 0x0000000207467825 */ /* 0x004fc600078e0232 */
[----:B------:R-:W2:Y:S01]  /*3690*/  LDL.64 R50, [R1+0x210] ;  /* 0x0002100001327983 */ /* 0x000ea20000100a00 */
[----:B---3--:R-:W-:-:S03]  /*36a0*/  IMAD.WIDE R2, R7, 0x2, R2 ;  /* 0x0000000207027825 */ /* 0x008fc600078e0202 */
[----:B------:R-:W3:Y:S01]  /*36b0*/  LDG.E.U16 R70, desc[UR10][R70.64] ;  /* 0x0000000a46467981 */ /* 0x000ee2000c1e1500 */
[----:B----4-:R-:W-:-:S03]  /*36c0*/  IMAD.WIDE R40, R7, 0x2, R58 ;  /* 0x0000000207287825 */ /* 0x010fc600078e023a */
[----:B------:R0:W4:Y:S01]  /*36d0*/  LDG.E.U16 R65, desc[UR10][R2.64] ;  /* 0x0000000a02417981 */ /* 0x000122000c1e1500 */
[----:B-----5:R-:W-:-:S04]  /*36e0*/  IMAD.WIDE R42, R7, 0x2, R42 ;  /* 0x00000002072a7825 */ /* 0x020fc800078e022a */
[C---:B------:R-:W-:Y:S01]  /*36f0*/  IMAD.WIDE R48, R7.reuse, 0x2, R48 ;  /* 0x0000000207307825 */ /* 0x040fe200078e0230 */
[----:B------:R1:W5:Y:S03]  /*3700*/  LDG.E.U16 R58, desc[UR10][R42.64] ;  /* 0x0000000a2a3a7981 */ /* 0x000366000c1e1500 */
[C---:B0-----:R-:W-:Y:S01]  /*3710*/  IMAD.WIDE R2, R7.reuse, 0x2, R52 ;  /* 0x0000000207027825 */ /* 0x041fe200078e0234 */
[----:B------:R0:W3:Y:S04]  /*3720*/  LDG.E.U16 R64, desc[UR10][R48.64] ;  /* 0x0000000a30407981 */ /* 0x0000e8000c1e1500 */
[----:B------:R0:W3:Y:S01]  /*3730*/  LDG.E.U16 R53, desc[UR10][R40.64] ;  /* 0x0000000a28357981 */ /* 0x0000e2000c1e1500 */
[----:B-1----:R-:W-:-:S03]  /*3740*/  IMAD.WIDE R42, R7, 0x2, R66 ;  /* 0x00000002072a7825 */ /* 0x002fc600078e0242 */
[----:B------:R-:W3:Y:S01]  /*3750*/  LDG.E.U16 R52, desc[UR10][R2.64] ;  /* 0x0000000a02347981 */ /* 0x000ee2000c1e1500 */
[----:B0-----:R-:W-:-:S03]  /*3760*/  IMAD.WIDE R48, R7, 0x2, R144 ;  /* 0x0000000207307825 */ /* 0x001fc600078e0290 */
[----:B------:R-:W3:Y:S01]  /*3770*/  LDL.64 R66, [R1+0x1d0] ;  /* 0x0001d00001427983 */ /* 0x000ee20000100a00 */
[----:B------:R-:W-:-:S03]  /*3780*/  IMAD.WIDE R40, R7, 0x2, R62 ;  /* 0x0000000207287825 */ /* 0x000fc600078e023e */
[----:B------:R-:W4:Y:S04]  /*3790*/  LDL.64 R144, [R1+0x1b8] ;  /* 0x0001b80001907983 */ /* 0x000f280000100a00 */
[----:B------:R-:W4:Y:S01]  /*37a0*/  LDL.64 R62, [R1+0x1d8] ;  /* 0x0001d800013e7983 */ /* 0x000f220000100a00 */
[----:B------:R-:W-:-:S03]  /*37b0*/  IMAD.WIDE R56, R7, 0x2, R56 ;  /* 0x0000000207387825 */ /* 0x000fc600078e0238 */
[----:B------:R-:W5:Y:S01]  /*37c0*/  LDG.E.U16 R43, desc[UR10][R42.64] ;  /* 0x0000000a2a2b7981 */ /* 0x000f62000c1e1500 */
[----:B------:R-:W-:-:S03]  /*37d0*/  IMAD.WIDE R54, R7, 0x2, R54 ;  /* 0x0000000207367825 */ /* 0x000fc600078e0236 */
[----:B------:R0:W5:Y:S04]  /*37e0*/  LDG.E.U16 R11, desc[UR10][R56.64] ;  /* 0x0000000a380b7981 */ /* 0x000168000c1e1500 */
[----:B------:R-:W5:Y:S04]  /*37f0*/  LDG.E.U16 R48, desc[UR10][R48.64] ;  /* 0x0000000a30307981 */ /* 0x000f68000c1e1500 */
[----:B------:R1:W5:Y:S01]  /*3800*/  LDG.E.U16 R42, desc[UR10][R40.64] ;  /* 0x0000000a282a7981 */ /* 0x000362000c1e1500 */
[----:B0-----:R-:W-:-:S03]  /*3810*/  IMAD.WIDE R56, R7, 0x2, R170 ;  /* 0x0000000207387825 */ /* 0x001fc600078e02aa */
[----:B------:R-:W5:Y:S01]  /*3820*/  LDL.64 R170, [R1+0x198] ;  /* 0x0001980001aa7983 */ /* 0x000f620000100a00 */
[----:B-1----:R-:W-:-:S03]  /*3830*/  IMAD.WIDE R40, R7, 0x2, R72 ;  /* 0x0000000207287825 */ /* 0x002fc600078e0248 */
[----:B------:R0:W5:Y:S02]  /*3840*/  LDG.E.U16 R73, desc[UR10][R54.64] ;  /* 0x0000000a36497981 */ /* 0x000164000c1e1500 */
[C---:B0-----:R-:W-:Y:S02]  /*3850*/  IMAD.WIDE R54, R7.reuse, 0x2, R150 ;  /* 0x0000000207367825 */ /* 0x041fe400078e0296 */
[----:B------:R-:W5:Y:S02]  /*3860*/  LDL.64 R150, [R1+0x190] ;  /* 0x0001900001967983 */ /* 0x000f640000100a00 */
[----:B------:R-:W-:-:S04]  /*3870*/  IMAD.WIDE R46, R7, 0x2, R46 ;  /* 0x00000002072e7825 */ /* 0x000fc800078e022e */
[C---:B------:R-:W-:Y:S01]  /*3880*/  IMAD.WIDE R2, R7.reuse, 0x2, R60 ;  /* 0x0000000207027825 */ /* 0x040fe200078e023c */
[----:B------:R0:W5:Y:S04]  /*3890*/  LDG.E.U16 R59, desc[UR10][R46.64] ;  /* 0x0000000a2e3b7981 */ /* 0x000168000c1e1500 */
[----:B------:R-:W5:Y:S04]  /*38a0*/  LDL.64 R60, [R1+0x1c8] ;  /* 0x0001c800013c7983 */ /* 0x000f680000100a00 */
[----:B------:R1:W5:Y:S01]  /*38b0*/  LDG.E.U16 R0, desc[UR10][R2.64] ;  /* 0x0000000a02007981 */ /* 0x000362000c1e1500 */
[----:B0-----:R-:W-:-:S03]  /*38c0*/  IMAD.WIDE R46, R7, 0x2, R74 ;  /* 0x00000002072e7825 */ /* 0x001fc600078e024a */
[----:B------:R-:W5:Y:S04]  /*38d0*/  LDL.64 R74, [R1+0x1a8] ;  /* 0x0001a800014a7983 */ /* 0x000f680000100a00 */
[----:B------:R-:W5:Y:S01]  /*38e0*/  LDG.E.U16 R47, desc[UR10][R46.64] ;  /* 0x0000000a2e2f7981 */ /* 0x000f62000c1e1500 */
[----:B-1----:R-:W-:-:S03]  /*38f0*/  IMAD.WIDE R2, R7, 0x2, R68 ;  /* 0x0000000207027825 */ /* 0x002fc600078e0244 */
[----:B------:R0:W5:Y:S04]  /*3900*/  LDG.E.U16 R69, desc[UR10][R40.64] ;  /* 0x0000000a28457981 */ /* 0x000168000c1e1500 */
[----:B------:R-:W5:Y:S01]  /*3910*/  LDG.E.U16 R68, desc[UR10][R2.64] ;  /* 0x0000000a02447981 */ /* 0x000f62000c1e1500 */
[----:B0-----:R-:W-:-:S03]  /*3920*/  IMAD.WIDE R40, R7, 0x2, R198 ;  /* 0x0000000207287825 */ /* 0x001fc600078e02c6 */
[----:B------:R-:W5:Y:S01]  /*3930*/  LDL.64 R198, [R1+0x160] ;  /* 0x0001600001c67983 */ /* 0x000f620000100a00 */
[----:B--2---:R-:W-:-:S05]  /*3940*/  IMAD.WIDE R50, R7, 0x2, R50 ;  /* 0x0000000207327825 */ /* 0x004fca00078e0232 */
[----:B------:R0:W2:Y:S02]  /*3950*/  LDG.E.U16 R72, desc[UR10][R50.64] ;  /* 0x0000000a32487981 */ /* 0x0000a4000c1e1500 */
[C---:B0-----:R-:W-:Y:S02]  /*3960*/  IMAD.WIDE R50, R7.reuse, 0x2, R148 ;  /* 0x0000000207327825 */ /* 0x041fe400078e0294 */
[----:B------:R-:W2:Y:S02]  /*3970*/  LDL.64 R148, [R1+0x188] ;  /* 0x0001880001947983 */ /* 0x000ea40000100a00 */
[----:B---3--:R-:W-:-:S04]  /*3980*/  IMAD.WIDE R66, R7, 0x2, R66 ;  /* 0x0000000207427825 */ /* 0x008fc800078e0242 */
[C---:B----4-:R-:W-:Y:S02]  /*3990*/  IMAD.WIDE R2, R7.reuse, 0x2, R62 ;  /* 0x0000000207027825 */ /* 0x050fe400078e023e */
[----:B------:R0:W3:Y:S04]  /*39a0*/  LDG.E.U16 R62, desc[UR10][R54.64] ;  /* 0x0000000a363e7981 */ /* 0x0000e8000c1e1500 */
[----:B------:R-:W4:Y:S01]  /*39b0*/  LDG.E.U16 R63, desc[UR10][R56.64] ;  /* 0x0000000a383f7981 */ /* 0x000f22000c1e1500 */
[----:B0-----:R-:W-:-:S03]  /*39c0*/  IMAD.WIDE R54, R7, 0x2, R146 ;  /* 0x0000000207367825 */ /* 0x001fc600078e0292 */
[----:B------:R-:W3:Y:S04]  /*39d0*/  LDL.64 R146, [R1+0x180] ;  /* 0x0001800001927983 */ /* 0x000ee80000100a00 */
[----:B------:R0:W4:Y:S04]  /*39e0*/  LDG.E.U16 R56, desc[UR10][R40.64] ;  /* 0x0000000a28387981 */ /* 0x000128000c1e1500 */
[----:B------:R-:W4:Y:S04]  /*39f0*/  LDG.E.U16 R57, desc[UR10][R50.64] ;  /* 0x0000000a32397981 */ /* 0x000f28000c1e1500 */
[----:B------:R1:W4:Y:S01]  /*3a00*/  LDG.E.U16 R45, desc[UR10][R54.64] ;  /* 0x0000000a362d7981 */ /* 0x000322000c1e1500 */
[----:B0-----:R-:W-:-:S03]  /*3a10*/  IMAD.WIDE R40, R7, 0x2, R144 ;  /* 0x0000000207287825 */ /* 0x001fc600078e0290 */
[----:B------:R-:W4:Y:S04]  /*3a20*/  LDL.64 R144, [R1+0x170] ;  /* 0x0001700001907983 */ /* 0x000f280000100a00 */
[----:B------:R0:W4:Y:S01]  /*3a30*/  LDG.E.U16 R51, desc[UR10][R2.64] ;  /* 0x0000000a02337981 */ /* 0x000122000c1e1500 */
[----:B-1----:R-:W-:-:S03]  /*3a40*/  IMAD.WIDE R54, R7, 0x2, R194 ;  /* 0x0000000207367825 */ /* 0x002fc600078e02c2 */
[----:B------:R-:W4:Y:S04]  /*3a50*/  LDG.E.U16 R41, desc[UR10][R40.64] ;  /* 0x0000000a28297981 */ /* 0x000f28000c1e1500 */
[----:B------:R5:W4:Y:S01]  /*3a60*/  LDG.E.U16 R50, desc[UR10][R66.64] ;  /* 0x0000000a42327981 */ /* 0x000b22000c1e1500 */
[----:B0-----:R-:W-:-:S03]  /*3a70*/  IMAD.WIDE R2, R7, 0x2, R196 ;  /* 0x0000000207027825 */ /* 0x001fc600078e02c4 */
[----:B------:R-:W4:Y:S01]  /*3a80*/  LDL.64 R194, [R1+0x148] ;  /* 0x0001480001c27983 */ /* 0x000f220000100a00 */
[----:B------:R-:W0:Y:S03]  /*3a90*/  LDC R197, c[0x0][0x3c4] ;  /* 0x0000f100ffc57b82 */ /* 0x000e260000000800 */
[----:B------:R1:W4:Y:S01]  /*3aa0*/  LDG.E.U16 R40, desc[UR10][R2.64] ;  /* 0x0000000a02287981 */ /* 0x000322000c1e1500 */
[----:B-----5:R-:W-:-:S03]  /*3ab0*/  IMAD.WIDE R66, R7, 0x2, R170 ;  /* 0x0000000207427825 */ /* 0x020fc600078e02aa */
[----:B------:R-:W5:Y:S01]  /*3ac0*/  LDL.64 R170, [R1+0x140] ;  /* 0x0001400001aa7983 */ /* 0x000f620000100a00 */
[----:B------:R-:W-:-:S03]  /*3ad0*/  IMAD.WIDE R60, R7, 0x2, R60 ;  /* 0x00000002073c7825 */ /* 0x000fc600078e023c */
[----:B------:R-:W4:Y:S01]  /*3ae0*/  LDG.E.U16 R66, desc[UR10][R66.64] ;  /* 0x0000000a42427981 */ /* 0x000f22000c1e1500 */
[----:B-1----:R-:W-:-:S03]  /*3af0*/  IMAD.WIDE R2, R7, 0x2, R150 ;  /* 0x0000000207027825 */ /* 0x002fc600078e0296 */
[----:B------:R1:W4:Y:S01]  /*3b00*/  LDG.E.U16 R150, desc[UR10][R54.64] ;  /* 0x0000000a36967981 */ /* 0x000322000c1e1500 */
[----:B------:R-:W-:-:S03]  /*3b10*/  IMAD.WIDE R74, R7, 0x2, R74 ;  /* 0x00000002074a7825 */ /* 0x000fc600078e024a */
[----:B------:R-:W4:Y:S04]  /*3b20*/  LDG.E.U16 R46, desc[UR10][R60.64] ;  /* 0x0000000a3c2e7981 */ /* 0x000f28000c1e1500 */
[----:B------:R1:W4:Y:S02]  /*3b30*/  LDG.E.U16 R151, desc[UR10][R74.64] ;  /* 0x0000000a4a977981 */ /* 0x000324000c1e1500 */
[C---:B-1----:R-:W-:Y:S02]  /*3b40*/  IMAD.WIDE R54, R7.reuse, 0x2, R206 ;  /* 0x0000000207367825 */ /* 0x042fe400078e02ce */
[----:B------:R-:W4:Y:S04]  /*3b50*/  LDL.64 R206, [R1+0x130] ;  /* 0x0001300001ce7983 */ /* 0x000f280000100a00 */
[----:B------:R1:W4:Y:S01]  /*3b60*/  LDG.E.U16 R71, desc[UR10][R2.64] ;  /* 0x0000000a02477981 */ /* 0x000322000c1e1500 */
[----:B------:R-:W-:-:S03]  /*3b70*/  IMAD.WIDE R74, R7, 0x2, R202 ;  /* 0x00000002074a7825 */ /* 0x000fc600078e02ca */
[----:B------:R-:W4:Y:S04]  /*3b80*/  LDL.64 R202, [R1+0x128] ;  /* 0x0001280001ca7983 */ /* 0x000f280000100a00 */
[----:B------:R-:W4:Y:S01]  /*3b90*/  LDG.E.U16 R54, desc[UR10][R54.64] ;  /* 0x0000000a36367981 */ /* 0x000f22000c1e1500 */
[----:B-1----:R-:W-:-:S03]  /*3ba0*/  IMAD.WIDE R2, R7, 0x2, R198 ;  /* 0x0000000207027825 */ /* 0x002fc600078e02c6 */
[----:B------:R-:W4:Y:S04]  /*3bb0*/  LDL.64 R198, [R1+0x120] ;  /* 0x0001200001c67983 */ /* 0x000f280000100a00 */
[----:B------:R1:W4:Y:S04]  /*3bc0*/  LDG.E.U16 R49, desc[UR10][R74.64] ;  /* 0x0000000a4a317981 */ /* 0x000328000c1e1500 */
[----:B------:R0:W4:Y:S01]  /*3bd0*/  LDG.E.U16 R55, desc[UR10][R2.64] ;  /* 0x0000000a02377981 */ /* 0x000122000c1e1500 */
[----:B-1----:R-:W-:-:S03]  /*3be0*/  IMAD.WIDE R74, R7, 0x2, R200 ;  /* 0x00000002074a7825 */ /* 0x002fc600078e02c8 */
[----:B------:R-:W4:Y:S01]  /*3bf0*/  LDL.64 R200, [R1+0x110] ;  /* 0x0001100001c87983 */ /* 0x000f220000100a00 */
[----:B0-----:R-:W-:-:S03]  /*3c00*/  IMAD.WIDE R2, R7, 0x2, R210 ;  /* 0x0000000207027825 */ /* 0x001fc600078e02d2 */
[----:B------:R-:W4:Y:S01]  /*3c10*/  LDL.64 R210, [R1+0x108] ;  /* 0x0001080001d27983 */ /* 0x000f220000100a00 */
[----:B--2---:R-:W-:-:S03]  /*3c20*/  IMAD.WIDE R60, R7, 0x2, R148 ;  /* 0x00000002073c7825 */ /* 0x004fc600078e0294 */
[----:B------:R-:W2:Y:S04]  /*3c30*/  LDL.64 R148, [R1+0x138] ;  /* 0x0001380001947983 */ /* 0x000ea80000100a00 */
[----:B------:R-:W2:Y:S01]  /*3c40*/  LDG.E.U16 R60, desc[UR10][R60.64] ;  /* 0x0000000a3c3c7981 */ /* 0x000ea2000c1e1500 */
[----:B---3--:R-:W-:-:S05]  /*3c50*/  IMAD.WIDE R146, R7, 0x2, R146 ;  /* 0x0000000207927825 */ /* 0x008fca00078e0292 */
[----:B------:R5:W3:Y:S02]  /*3c60*/  LDG.E.U16 R67, desc[UR10][R146.64] ;  /* 0x0000000a92437981 */ /* 0x000ae4000c1e1500 */
[C---:B-----5:R-:W-:Y:S02]  /*3c70*/  IMAD.WIDE R146, R7.reuse, 0x2, R170 ;  /* 0x0000000207927825 */ /* 0x060fe400078e02aa */
[----:B------:R0:W5:Y:S02]  /*3c80*/  LDG.E.U16 R170, desc[UR10][R2.64] ;  /* 0x0000000a02aa7981 */ /* 0x000164000c1e1500 */
[C---:B----4-:R-:W-:Y:S02]  /*3c90*/  IMAD.WIDE R144, R7.reuse, 0x2, R144 ;  /* 0x0000000207907825 */ /* 0x050fe400078e0290 */
[----:B------:R-:W4:Y:S04]  /*3ca0*/  LDG.E.U16 R171, desc[UR10][R74.64] ;  /* 0x0000000a4aab7981 */ /* 0x000f28000c1e1500 */
[----:B------:R1:W3:Y:S01]  /*3cb0*/  LDG.E.U16 R61, desc[UR10][R144.64] ;  /* 0x0000000a903d7981 */ /* 0x0002e2000c1e1500 */
[----:B0-----:R-:W-:-:S03]  /*3cc0*/  IMAD.WIDE R2, R7, 0x2, R206 ;  /* 0x0000000207027825 */ /* 0x001fc600078e02ce */
[----:B------:R-:W3:Y:S01]  /*3cd0*/  LDL.64 R206, [R1+0x100] ;  /* 0x0001000001ce7983 */ /* 0x000ee20000100a00 */
[----:B-1----:R-:W-:-:S03]  /*3ce0*/  IMAD.WIDE R144, R7, 0x2, R194 ;  /* 0x0000000207907825 */ /* 0x002fc600078e02c2 */
[----:B------:R0:W4:Y:S04]  /*3cf0*/  LDG.E.U16 R195, desc[UR10][R146.64] ;  /* 0x0000000a92c37981 */ /* 0x000128000c1e1500 */
[----:B------:R1:W4:Y:S01]  /*3d00*/  LDG.E.U16 R194, desc[UR10][R144.64] ;  /* 0x0000000a90c27981 */ /* 0x000322000c1e1500 */
[----:B0-----:R-:W-:-:S03]  /*3d10*/  IMAD.WIDE R146, R7, 0x2, R202 ;  /* 0x0000000207927825 */ /* 0x001fc600078e02ca */
[----:B------:R-:W4:Y:S01]  /*3d20*/  LDL.64 R202, [R1+0xf8] ;  /* 0x0000f80001ca7983 */ /* 0x000f220000100a00 */
[----:B------:R-:W-:Y:S01]  /*3d30*/  IMAD.WIDE R74, R7, 0x2, R198 ;  /* 0x00000002074a7825 */ /* 0x000fe200078e02c6 */
[C---:B------:R-:W-:Y:S02]  /*3d40*/  SHF.L.U32 R199, R197.reuse, 0x1, RZ ;  /* 0x00000001c5c77819 */ /* 0x040fe400000006ff */
[----:B------:R0:W5:Y:S01]  /*3d50*/  LDG.E.U16 R198, desc[UR10][R146.64] ;  /* 0x0000000a92c67981 */ /* 0x000162000c1e1500 */
[----:B-1----:R-:W-:-:S04]  /*3d60*/  IMAD.WIDE R144, R197, 0x2, R14 ;  /* 0x00000002c5907825 */ /* 0x002fc800078e020e */
[----:B0-----:R-:W-:-:S06]  /*3d70*/  IMAD.WIDE R146, R7, 0x2, R200 ;  /* 0x0000000207927825 */ /* 0x001fcc00078e02c8 */
[----:B------:R-:W5:Y:S01]  /*3d80*/  LDG.E.U16 R146, desc[UR10][R146.64] ;  /* 0x0000000a92927981 */ /* 0x000f62000c1e1500 */
[----:B--2---:R-:W-:-:S05]  /*3d90*/  IMAD.WIDE R148, R7, 0x2, R148 ;  /* 0x0000000207947825 */ /* 0x004fca00078e0294 */
[----:B------:R0:W2:Y:S02]  /*3da0*/  LDG.E.U16 R196, desc[UR10][R148.64] ;  /* 0x0000000a94c47981 */ /* 0x0000a4000c1e1500 */
[----:B0-----:R-:W-:Y:S02]  /*3db0*/  IMAD.WIDE R148, R197, 0x2, R16 ;  /* 0x00000002c5947825 */ /* 0x001fe400078e0210 */
[----:B------:R0:W2:Y:S02]  /*3dc0*/  LDG.E.U16 R197, desc[UR10][R2.64] ;  /* 0x0000000a02c57981 */ /* 0x0000a4000c1e1500 */
[----:B0-----:R-:W-:Y:S02]  /*3dd0*/  IMAD.WIDE R2, R199, 0x2, R14 ;  /* 0x00000002c7027825 */ /* 0x001fe400078e020e */
[----:B------:R0:W2:Y:S02]  /*3de0*/  LDG.E.U16 R199, desc[UR10][R74.64] ;  /* 0x0000000a4ac77981 */ /* 0x0000a4000c1e1500 */
[----:B0-----:R-:W-:-:S05]  /*3df0*/  IMAD.WIDE R74, R7, 0x2, R144 ;  /* 0x00000002074a7825 */ /* 0x001fca00078e0290 */
[----:B------:R-:W2:Y:S01]  /*3e00*/  LDG.E.U16 R200, desc[UR10][R74.64] ;  /* 0x0000000a4ac87981 */ /* 0x000ea2000c1e1500 */
[----:B------:R-:W-:-:S05]  /*3e10*/  IMAD.WIDE R2, R7, 0x2, R2 ;  /* 0x0000000207027825 */ /* 0x000fca00078e0202 */
[----:B------:R0:W2:Y:S02]  /*3e20*/  LDG.E.U16 R147, desc[UR10][R2.64] ;  /* 0x0000000a02937981 */ /* 0x0000a4000c1e1500 */
[C---:B0-----:R-:W-:Y:S02]  /*3e30*/  IMAD.WIDE R2, R7.reuse, 0x2, R210 ;  /* 0x0000000207027825 */ /* 0x041fe400078e02d2 */
[----:B------:R-:W2:Y:S02]  /*3e40*/  LDL.64 R210, [R1+0xc0] ;  /* 0x0000c00001d27983 */ /* 0x000ea40000100a00 */
[C---:B------:R-:W-:Y:S02]  /*3e50*/  IMAD.WIDE R144, R7.reuse, 0x2, R214 ;  /* 0x0000000207907825 */ /* 0x040fe400078e02d6 */
[----:B------:R-:W2:Y:S02]  /*3e60*/  LDL.64 R214, [R1+0xb0] ;  /* 0x0000b00001d67983 */ /* 0x000ea40000100a00 */
[----:B------:R-:W-:-:S02]  /*3e70*/  IMAD.WIDE R148, R7, 0x2, R148 ;  /* 0x0000000207947825 */ /* 0x000fc400078e0294 */
[----:B------:R0:W2:Y:S04]  /*3e80*/  LDG.E.U16 R201, desc[UR10][R2.64] ;  /* 0x0000000a02c97981 */ /* 0x0000a8000c1e1500 */
[----:B------:R-:W2:Y:S01]  /*3e90*/  LDG.E.U16 R148, desc[UR10][R148.64] ;  /* 0x0000000a94947981 */ /* 0x000ea2000c1e1500 */
[----:B---3--:R-:W-:-:S03]  /*3ea0*/  IMAD.WIDE R74, R7, 0x2, R206 ;  /* 0x00000002074a7825 */ /* 0x008fc600078e02ce */
[----:B------:R4:W3:Y:S04]  /*3eb0*/  LDG.E.U16 R149, desc[UR10][R144.64] ;  /* 0x0000000a90957981 */ /* 0x0008e8000c1e1500 */
[----:B------:R-:W2:Y:S01]  /*3ec0*/  LDL.64 R206, [R1+0xd0] ;  /* 0x0000d00001ce7983 */ /* 0x000ea20000100a00 */
[----:B0-----:R-:W-:-:S04]  /*3ed0*/  IMAD.WIDE R2, R7, 0x2, R246 ;  /* 0x0000000207027825 */ /* 0x001fc800078e02f6 */
[C---:B----4-:R-:W-:Y:S02]  /*3ee0*/  IMAD.WIDE R144, R7.reuse, 0x2, R202 ;  /* 0x0000000207907825 */ /* 0x050fe400078e02ca */
[----:B------:R0:W4:Y:S04]  /*3ef0*/  LDG.E.U16 R202, desc[UR10][R74.64] ;  /* 0x0000000a4aca7981 */ /* 0x000128000c1e1500 */
[----:B------:R-:W3:Y:S01]  /*3f00*/  LDG.E.U16 R144, desc[UR10][R144.64] ;  /* 0x0000000a90907981 */ /* 0x000ee2000c1e1500 */
[----:B0-----:R-:W-:-:S03]  /*3f10*/  IMAD.WIDE R74, R7, 0x2, R242 ;  /* 0x00000002074a7825 */ /* 0x001fc600078e02f2 */
[----:B------:R0:W3:Y:S04]  /*3f20*/  LDG.E.U16 R145, desc[UR10][R2.64] ;  /* 0x0000000a02917981 */ /* 0x0000e8000c1e1500 */
[----:B------:R-:W3:Y:S01]  /*3f30*/  LDG.E.U16 R74, desc[UR10][R74.64] ;  /* 0x0000000a4a4a7981 */ /* 0x000ee2000c1e1500 */
[----:B0-----:R-:W-:-:S05]  /*3f40*/  IMAD.WIDE R2, R7, 0x2, R238 ;  /* 0x0000000207027825 */ /* 0x001fca00078e02ee */
[----:B------:R0:W3:Y:S02]  /*3f50*/  LDG.E.U16 R75, desc[UR10][R2.64] ;  /* 0x0000000a024b7981 */ /* 0x0000e4000c1e1500 */
[----:B0-----:R-:W-:-:S05]  /*3f60*/  IMAD.WIDE R2, R7, 0x2, R234 ;  /* 0x0000000207027825 */ /* 0x001fca00078e02ea */
[----:B------:R2:W3:Y:S02]  /*3f70*/  LDG.E.U16 R203, desc[UR10][R2.64] ;  /* 0x0000000a02cb7981 */ /* 0x0004e4000c1e1500 */
[----:B--2---:R-:W-:-:S05]  /*3f80*/  IMAD.WIDE R2, R7, 0x2, R206 ;  /* 0x0000000207027825 */ /* 0x004fca00078e02ce */
[----:B------:R0:W2:Y:S02]  /*3f90*/  LDG.E.U16 R206, desc[UR10][R2.64] ;  /* 0x0000000a02ce7981 */ /* 0x0000a4000c1e1500 */
[----:B0-----:R-:W-:-:S05]  /*3fa0*/  IMAD.WIDE R2, R7, 0x2, R230 ;  /* 0x0000000207027825 */ /* 0x001fca00078e02e6 */
[----:B------:R0:W2:Y:S02]  /*3fb0*/  LDG.E.U16 R207, desc[UR10][R2.64] ;  /* 0x0000000a02cf7981 */ /* 0x0000a4000c1e1500 */
[----:B0-----:R-:W-:-:S05]  /*3fc0*/  IMAD.WIDE R2, R7, 0x2, R210 ;  /* 0x0000000207027825 */ /* 0x001fca00078e02d2 */
[----:B------:R0:W2:Y:S02]  /*3fd0*/  LDG.E.U16 R210, desc[UR10][R2.64] ;  /* 0x0000000a02d27981 */ /* 0x0000a4000c1e1500 */
[----:B0-----:R-:W-:-:S05]  /*3fe0*/  IMAD.WIDE R2, R7, 0x2, R218 ;  /* 0x0000000207027825 */ /* 0x001fca00078e02da */
[----:B------:R0:W2:Y:S02]  /*3ff0*/  LDG.E.U16 R211, desc[UR10][R2.64] ;  /* 0x0000000a02d37981 */ /* 0x0000a4000c1e1500 */
[----:B0-----:R-:W-:-:S05]  /*4000*/  IMAD.WIDE R2, R7, 0x2, R214 ;  /* 0x0000000207027825 */ /* 0x001fca00078e02d6 */
[----:B------:R0:W2:Y:S01]  /*4010*/  LDG.E.U16 R214, desc[UR10][R2.64] ;  /* 0x0000000a02d67981 */ /* 0x0000a2000c1e1500 */
[----:B------:R-:W0:Y:S02]  /*4020*/  S2R R218, SR_TID.X ;  /* 0x0000000000da7919 */ /* 0x000e240000002100 */
[C---:B0-----:R-:W-:Y:S01]  /*4030*/  IMAD.SHL.U32 R2, R218.reuse, 0x8, RZ ;  /* 0x00000008da027824 */ /* 0x041fe200078e00ff */
[C---:B------:R-:W-:Y:S02]  /*4040*/  LOP3.LUT R215, R218.reuse, 0x7, RZ, 0xc0, !PT ;  /* 0x00000007dad77812 */ /* 0x040fe400078ec0ff */
[----:B------:R-:W-:Y:S02]  /*4050*/  LOP3.LUT R3, R218, 0x60, RZ, 0xc0, !PT ;  /* 0x00000060da037812 */ /* 0x000fe400078ec0ff */
[----:B------:R-:W-:Y:S02]  /*4060*/  LOP3.LUT R2, R2, 0x30, RZ, 0xc0, !PT ;  /* 0x0000003002027812 */ /* 0x000fe400078ec0ff */
[----:B------:R-:W-:Y:S01]  /*4070*/  SHF.L.U32 R219, R215, 0x6, RZ ;  /* 0x00000006d7db7819 */ /* 0x000fe200000006ff */
[----:B------:R-:W-:-:S03]  /*4080*/  IMAD R3, R3, 0x10, R215 ;  /* 0x0000001003037824 */ /* 0x000fc600078e02d7 */
[----:B------:R-:W-:Y:S01]  /*4090*/  LOP3.LUT R2, R219, R2, RZ, 0xfc, !PT ;  /* 0x00000002db027212 */ /* 0x000fe200078efcff */
[----:B------:R-:W-:Y:S02]  /*40a0*/  IMAD.SHL.U32 R3, R3, 0x10, RZ ;  /* 0x0000001003037824 */ /* 0x000fe400078e00ff */
[----:B------:R-:W-:-:S05]  /*40b0*/  IMAD.SHL.U32 R219, R218, 0x2, RZ ;  /* 0x00000002dadb7824 */ /* 0x000fca00078e00ff */
[----:B------:R-:W-:-:S04]  /*40c0*/  LOP3.LUT R3, R3, 0x30, R219, 0x78, !PT ;  /* 0x0000003003037812 */ /* 0x000fc800078e78db */
[----:B------:R-:W-:Y:S02]  /*40d0*/  LEA R3, R215, R3, 0xa ;  /* 0x00000003d7037211 */ /* 0x000fe400078e50ff */
[----:B------:R-:W-:-:S05]  /*40e0*/  LOP3.LUT R215, R218, 0xff, RZ, 0xc0, !PT ;  /* 0x000000ffdad77812 */ /* 0x000fca00078ec0ff */
[----:B------:R-:W-:Y:S01]  /*40f0*/  IMAD.SHL.U32 R215, R215, 0x2, RZ ;  /* 0x00000002d7d77824 */ /* 0x000fe200078e00ff */
[----:B------:R-:W-:Y:S06]  /*4100*/  BAR.SYNC.DEFER_BLOCKING 0x0 ;  /* 0x0000000000007b1d */ /* 0x000fec0000010000 */
[----:B------:R0:W-:Y:S04]  /*4110*/  STS.U16 [R215+UR6+0xa000], R0 ;  /* 0x00a00000d7007988 */ /* 0x0001e80008000406 */
[----:B------:R1:W-:Y:S01]  /*4120*/  STS.U16 [R215+UR6+0x8000], R4 ;  /* 0x00800004d7007988 */ /* 0x0003e20008000406 */
[----:B0-----:R-:W-:-:S03]  /*4130*/  LOP3.LUT R0, R215, 0x10, RZ, 0x3c, !PT ;  /* 0x00000010d7007812 */ /* 0x001fc600078e3cff */
[----:B------:R-:W-:Y:S01]  /*4140*/  STS.U16 [R215+UR6+0x8200], R44 ;  /* 0x0082002cd7007988 */ /* 0x000fe20008000406 */
[----:B-1----:R-:W-:-:S03]  /*4150*/  LOP3.LUT R4, R215, 0x20, RZ, 0x3c, !PT ;  /* 0x00000020d7047812 */ /* 0x002fc600078e3cff */
[----:B------:R-:W-:Y:S04]  /*4160*/  STS.U16 [R215+UR6+0xa200], R11 ;  /* 0x00a2000bd7007988 */ /* 0x000fe80008000406 */
[----:B------:R-:W-:Y:S04]  /*4170*/  STS.U16 [R215+UR6+0xc000], R151 ;  /* 0x00c00097d7007988 */ /* 0x000fe80008000406 */
[----:B------:R-:W-:Y:S04]  /*4180*/  STS.U16 [R215+UR6+0xc200], R150 ;  /* 0x00c20096d7007988 */ /* 0x000fe80008000406 */
[----:B-----5:R-:W-:Y:S04]  /*4190*/  STS.U16 [R215+UR6+0xe000], R198 ;  /* 0x00e000c6d7007988 */ /* 0x020fe80008000406 */
[----:B------:R-:W-:Y:S04]  /*41a0*/  STS.U16 [R215+UR6+0xe200], R199 ;  /* 0x00e200c7d7007988 */ /* 0x000fe80008000406 */
[----:B------:R-:W-:Y:S04]  /*41b0*/  STS.U16 [R0+UR6+0x8400], R200 ;  /* 0x008400c800007988 */ /* 0x000fe80008000406 */
[----:B------:R-:W-:Y:S04]  /*41c0*/  STS.U16 [R0+UR6+0x8600], R148 ;  /* 0x0086009400007988 */ /* 0x000fe80008000406 */
[----:B------:R-:W-:Y:S04]  /*41d0*/  STS.U16 [R0+UR6+0xa400], R73 ;  /* 0x00a4004900007988 */ /* 0x000fe80008000406 */
[----:B------:R-:W-:Y:S04]  /*41e0*/  STS.U16 [R0+UR6+0xa600], R72 ;  /* 0x00a6004800007988 */ /* 0x000fe80008000406 */
[----:B------:R-:W-:Y:S04]  /*41f0*/  STS.U16 [R0+UR6+0xc400], R66 ;  /* 0x00c4004200007988 */ /* 0x000fe80008000406 */
[----:B------:R-:W-:Y:S04]  /*4200*/  STS.U16 [R0+UR6+0xc600], R71 ;  /* 0x00c6004700007988 */ /* 0x000fe80008000406 */
[----:B---3--:R-:W-:Y:S04]  /*4210*/  STS.U16 [R0+UR6+0xe400], R149 ;  /* 0x00e4009500007988 */ /* 0x008fe80008000406 */
[----:B------:R0:W-:Y:S04]  /*4220*/  STS.U16 [R0+UR6+0xe600], R146 ;  /* 0x00e6009200007988 */ /* 0x0001e80008000406 */
[----:B------:R-:W-:Y:S04]  /*4230*/  STS.U16 [R4+UR6+0x8800], R147 ;  /* 0x0088009304007988 */ /* 0x000fe80008000406 */
[----:B------:R-:W-:Y:S01]  /*4240*/  STS.U16 [R4+UR6+0x8a00], R70 ;  /* 0x008a004604007988 */ /* 0x000fe20008000406 */
[----:B0-----:R-:W-:-:S03]  /*4250*/  LOP3.LUT R0, R215, 0x30, RZ, 0x3c, !PT ;  /* 0x00000030d7007812 */ /* 0x001fc600078e3cff */
[----:B------:R-:W-:Y:S04]  /*4260*/  STS.U16 [R4+UR6+0xa800], R69 ;  /* 0x00a8004504007988 */ /* 0x000fe80008000406 */
[----:B------:R-:W-:Y:S04]  /*4270*/  STS.U16 [R4+UR6+0xaa00], R68 ;  /* 0x00aa004404007988 */ /* 0x000fe80008000406 */
[----:B------:R-:W-:Y:S04]  /*4280*/  STS.U16 [R4+UR6+0xc800], R60 ;  /* 0x00c8003c04007988 */ /* 0x000fe80008000406 */
[----:B------:R-:W-:Y:S04]  /*4290*/  STS.U16 [R4+UR6+0xca00], R67 ;  /* 0x00ca004304007988 */ /* 0x000fe80008000406 */
[----:B------:R-:W-:Y:S04]  /*42a0*/  STS.U16 [R4+UR6+0xe800], R201 ;  /* 0x00e800c904007988 */ /* 0x000fe80008000406 */
[----:B----4-:R0:W-:Y:S04]  /*42b0*/  STS.U16 [R4+UR6+0xea00], R202 ;  /* 0x00ea00ca04007988 */ /* 0x0101e80008000406 */
[----:B------:R-:W-:Y:S01]  /*42c0*/  STS.U16 [R0+UR6+0x8c00], R65 ;  /* 0x008c004100007988 */ /* 0x000fe20008000406 */
[----:B------:R-:W-:-:S02]  /*42d0*/  LOP3.LUT R2, R2, 0x10, R219, 0x78, !PT ;  /* 0x0000001002027812 */ /* 0x000fc400078e78db */
[----:B------:R-:W-:Y:S01]  /*42e0*/  LOP3.LUT R218, R218, 0x10, RZ, 0xc0, !PT ;  /* 0x00000010dada7812 */ /* 0x000fe200078ec0ff */
[----:B------:R-:W1:Y:S01]  /*42f0*/  S2R R223, SR_TID.X ;  /* 0x0000000000df7919 */ /* 0x000e620000002100 */
[C---:B0-----:R-:W-:Y:S01]  /*4300*/  LOP3.LUT R4, R215.reuse, 0x40, RZ, 0x3c, !PT ;  /* 0x00000040d7047812 */ /* 0x041fe200078e3cff */
[----:B------:R-:W-:Y:S04]  /*4310*/  STS.U16 [R0+UR6+0x8e00], R64 ;  /* 0x008e004000007988 */ /* 0x000fe80008000406 */
[----:B------:R-:W-:Y:S04]  /*4320*/  STS.U16 [R0+UR6+0xac00], R63 ;  /* 0x00ac003f00007988 */ /* 0x000fe80008000406 */
[----:B------:R-:W-:Y:S04]  /*4330*/  STS.U16 [R0+UR6+0xae00], R62 ;  /* 0x00ae003e00007988 */ /* 0x000fe80008000406 */
[----:B------:R-:W-:Y:S04]  /*4340*/  STS.U16 [R0+UR6+0xcc00], R54 ;  /* 0x00cc003600007988 */ /* 0x000fe80008000406 */
[----:B------:R-:W-:Y:S04]  /*4350*/  STS.U16 [R0+UR6+0xce00], R61 ;  /* 0x00ce003d00007988 */ /* 0x000fe80008000406 */
[----:B------:R-:W-:Y:S04]  /*4360*/  STS.U16 [R0+UR6+0xec00], R144 ;  /* 0x00ec009000007988 */ /* 0x000fe80008000406 */
        /* <DEDUP_REMOVED lines=9> */
[----:B------:R0:W-:Y:S04]  /*4400*/  STS.U16 [R4+UR6+0xf200], R75 ;  /* 0x00f2004b04007988 */ /* 0x0001e80008000406 */
[----:B------:R-:W-:Y:S01]  /*4410*/  STS.U16 [R0+UR6+0x9400], R53 ;  /* 0x0094003500007988 */ /* 0x000fe20008000406 */
[----:B------:R-:W-:Y:S01]  /*4420*/  IMAD R2, R218, 0x20, R2 ;  /* 0x00000020da027824 */ /* 0x000fe200078e0202 */
[----:B-1----:R-:W-:-:S02]  /*4430*/  LOP3.LUT R225, R223, 0x60, RZ, 0xc0, !PT ;  /* 0x00000060dfe17812 */ /* 0x002fc400078ec0ff */
[----:B------:R-:W3:Y:S01]  /*4440*/  LDL.64 R146, [R1+0xa0] ;  /* 0x0000a00001927983 */ /* 0x000ee20000100a00 */
[C---:B0-----:R-:W-:Y:S02]  /*4450*/  LOP3.LUT R4, R215.reuse, 0x60, RZ, 0x3c, !PT ;  /* 0x00000060d7047812 */ /* 0x041fe400078e3cff */
[----:B------:R-:W-:Y:S01]  /*4460*/  LOP3.LUT R215, R215, 0x70, RZ, 0x3c, !PT ;  /* 0x00000070d7d77812 */ /* 0x000fe200078e3cff */
[----:B------:R-:W-:Y:S04]  /*4470*/  STS.U16 [R0+UR6+0x9600], R52 ;  /* 0x0096003400007988 */ /* 0x000fe80008000406 */
[----:B------:R-:W-:Y:S04]  /*4480*/  STS.U16 [R0+UR6+0xb400], R51 ;  /* 0x00b4003300007988 */ /* 0x000fe80008000406 */
[----:B------:R-:W-:Y:S04]  /*4490*/  STS.U16 [R0+UR6+0xb600], R50 ;  /* 0x00b6003200007988 */ /* 0x000fe80008000406 */
[----:B------:R-:W-:Y:S04]  /*44a0*/  STS.U16 [R0+UR6+0xd400], R170 ;  /* 0x00d400aa00007988 */ /* 0x000fe80008000406 */
[----:B------:R-:W-:Y:S04]  /*44b0*/  STS.U16 [R0+UR6+0xd600], R171 ;  /* 0x00d600ab00007988 */ /* 0x000fe80008000406 */
[----:B------:R-:W-:Y:S04]  /*44c0*/  STS.U16 [R0+UR6+0xf400], R203 ;  /* 0x00f400cb00007988 */ /* 0x000fe80008000406 */
[----:B--2---:R0:W-:Y:S04]  /*44d0*/  STS.U16 [R0+UR6+0xf600], R206 ;  /* 0x00f600ce00007988 */ /* 0x0041e80008000406 */
        /* <DEDUP_REMOVED lines=9> */
[----:B------:R-:W-:Y:S04]  /*4570*/  STS.U16 [R215+UR6+0x9e00], R42 ;  /* 0x009e002ad7007988 */ /* 0x000fe80008000406 */
[----:B------:R-:W-:Y:S04]  /*4580*/  STS.U16 [R215+UR6+0xbc00], R41 ;  /* 0x00bc0029d7007988 */ /* 0x000fe80008000406 */
[----:B------:R-:W-:Y:S04]  /*4590*/  STS.U16 [R215+UR6+0xbe00], R40 ;  /* 0x00be0028d7007988 */ /* 0x000fe80008000406 */
[----:B------:R-:W-:Y:S04]  /*45a0*/  STS.U16 [R215+UR6+0xdc00], R196 ;  /* 0x00dc00c4d7007988 */ /* 0x000fe80008000406 */
[----:B------:R-:W-:Y:S04]  /*45b0*/  STS.U16 [R215+UR6+0xde00], R197 ;  /* 0x00de00c5d7007988 */ /* 0x000fe80008000406 */
[----:B------:R2:W-:Y:S04]  /*45c0*/  STS.U16 [R215+UR6+0xfc00], R211 ;  /* 0x00fc00d3d7007988 */ /* 0x0005e80008000406 */
[----:B------:R-:W-:Y:S01]  /*45d0*/  STS.U16 [R215+UR6+0xfe00], R214 ;  /* 0x00fe00d6d7007988 */ /* 0x000fe20008000406 */
[----:B------:R-:W-:Y:S01]  /*45e0*/  BAR.SYNC.DEFER_BLOCKING 0x0 ;  /* 0x0000000000007b1d */ /* 0x000fe20000010000 */
[----:B0-----:R-:W-:-:S02]  /*45f0*/  LOP3.LUT R0, R2, 0x20, RZ, 0x3c, !PT ;  /* 0x0000002002007812 */ /* 0x001fc400078e3cff */
[----:B-1----:R-:W-:-:S03]  /*4600*/  LOP3.LUT R4, R3, 0x40, RZ, 0x3c, !PT ;  /* 0x0000004003047812 */ /* 0x002fc600078e3cff */
[----:B------:R-:W4:Y:S01]  /*4610*/  LDL.64 R144, [R1+0x88] ;  /* 0x0000880001907983 */ /* 0x000f220000100a00 */
[----:B------:R-:W-:-:S03]  /*4620*/  SHF.L.U32 R252, R223, 0x3, RZ ;  /* 0x00000003dffc7819 */ /* 0x000fc600000006ff */
[----:B------:R-:W5:Y:S04]  /*4630*/  LDL.64 R72, [R1+0x80] ;  /* 0x0000800001487983 */ /* 0x000f680000100a00 */
[----:B------:R-:W3:Y:S04]  /*4640*/  LDL.64 R206, [R1+0x60] ;  /* 0x0000600001ce7983 */ /* 0x000ee80000100a00 */
[----:B--2---:R-:W2:Y:S04]  /*4650*/  LDL.64 R210, [R1+0x68] ;  /* 0x0000680001d27983 */ /* 0x004ea80000100a00 */
[----:B------:R-:W-:Y:S04]  /*4660*/  LDSM.16.MT88.4 R48, [R2+UR6] ;  /* 0x000000060230783b */ /* 0x000fe80008004200 */
[----:B------:R-:W0:Y:S04]  /*4670*/  LDSM.16.M88.4 R56, [R3+UR6+0x8000] ;  /* 0x008000060338783b */ /* 0x000e280008000200 */
[----:B------:R-:W1:Y:S04]  /*4680*/  LDSM.16.MT88.4 R60, [R0+UR6] ;  /* 0x00000006003c783b */ /* 0x000e680008004200 */
[----:B------:R-:W1:Y:S04]  /*4690*/  LDSM.16.MT88.4 R44, [R2+UR6+0x400] ;  /* 0x00040006022c783b */ /* 0x000e680008004200 */
[----:B------:R-:W1:Y:S04]  /*46a0*/  LDSM.16.MT88.4 R52, [R0+UR6+0x400] ;  /* 0x000400060034783b */ /* 0x000e680008004200 */
[----:B------:R-:W-:Y:S04]  /*46b0*/  LDSM.16.MT88.4 R40, [R2+UR6+0x800] ;  /* 0x000800060228783b */ /* 0x000fe80008004200 */
[----:B------:R-:W1:Y:S04]  /*46c0*/  LDSM.16.M88.4 R68, [R4+UR6+0x8000] ;  /* 0x008000060444783b */ /* 0x000e680008000200 */
[----:B------:R-:W1:Y:S04]  /*46d0*/  LDSM.16.MT88.4 R64, [R0+UR6+0x800] ;  /* 0x000800060040783b */ /* 0x000e680008004200 */
[----:B------:R-:W2:Y:S04]  /*46e0*/  LDL.64 R202, [R1+0x48] ;  /* 0x0000480001ca7983 */ /* 0x000ea80000100a00 */
[----:B------:R-:W2:Y:S04]  /*46f0*/  LDL.64 R198, [R1+0x38] ;  /* 0x0000380001c67983 */ /* 0x000ea80000100a00 */
[----:B------:R-:W2:Y:S01]  /*4700*/  LDL.64 R196, [R1+0x30] ;  /* 0x0000300001c47983 */ /* 0x000ea20000100a00 */
[-C--:B0-----:R-:W-:Y:S03]  /*4710*/  HMMA.16816.F32.BF16 R48, R48, R56.reuse, RZ ;  /* 0x000000383030723c */ /* 0x081fe600000418ff */
[----:B------:R-:W2:Y:S04]  /*4720*/  LDL.64 R200, [R1+0x40] ;  /* 0x0000400001c87983 */ /* 0x000ea80000100a00 */
[----:B------:R-:W2:Y:S01]  /*4730*/  LDL.64 R170, [R1+0x18] ;  /* 0x0000180001aa7983 */ /* 0x000ea20000100a00 */
[----:B-1----:R-:W-:Y:S03]  /*4740*/  HMMA.16816.F32.BF16 R60, R60, R56, RZ ;  /* 0x000000383c3c723c */ /* 0x002fe600000418ff */
[----:B------:R-:W2:Y:S04]  /*4750*/  LDL.64 R150, [R1+0x8] ;  /* 0x0000080001967983 */ /* 0x000ea80000100a00 */
[----:B------:R-:W2:Y:S04]  /*4760*/  LDL.64 R148, [R1] ;  /* 0x0000000001947983 */ /* 0x000ea80000100a00 */
[----:B------:R-:W2:Y:S01]  /*4770*/  LDL.64 R74, [R1+0x90] ;  /* 0x00009000014a7983 */ /* 0x000ea20000100a00 */
[-C--:B------:R-:W-:Y:S03]  /*4780*/  HMMA.16816.F32.BF16 R44, R44, R58.reuse, R48 ;  /* 0x0000003a2c2c723c */ /* 0x080fe60000041830 */
[----:B------:R-:W0:Y:S05]  /*4790*/  LDSM.16.MT88.4 R48, [R2+UR6+0xc00] ;  /* 0x000c00060230783b */ /* 0x000e2a0008004200 */
[----:B------:R-:W-:Y:S01]  /*47a0*/  HMMA.16816.F32.BF16 R56, R52, R58, R60 ;  /* 0x0000003a3438723c */ /* 0x000fe2000004183c */
[----:B------:R-:W1:Y:S04]  /*47b0*/  LDSM.16.MT88.4 R52, [R0+UR6+0xc00] ;  /* 0x000c00060034783b */ /* 0x000e680008004200 */
[----:B------:R-:W-:Y:S07]  /*47c0*/  LDSM.16.M88.4 R60, [R3+UR6+0x8080] ;  /* 0x00808006033c783b */ /* 0x000fee0008000200 */
[-C--:B------:R-:W-:Y:S01]  /*47d0*/  HMMA.16816.F32.BF16 R40, R40, R68.reuse, R44 ;  /* 0x000000442828723c */ /* 0x080fe2000004182c */
[----:B------:R-:W1:Y:S07]  /*47e0*/  LDSM.16.MT88.4 R44, [R2+UR6+0x1000] ;  /* 0x00100006022c783b */ /* 0x000e6e0008004200 */
[----:B------:R-:W-:Y:S01]  /*47f0*/  HMMA.16816.F32.BF16 R64, R64, R68, R56 ;  /* 0x000000444040723c */ /* 0x000fe20000041838 */
[----:B------:R-:W1:Y:S11]  /*4800*/  LDSM.16.MT88.4 R56, [R0+UR6+0x1000] ;  /* 0x001000060038783b */ /* 0x000e760008004200 */
[-C--:B0-----:R-:W-:Y:S01]  /*4810*/  HMMA.16816.F32.BF16 R48, R48, R70.reuse, R40 ;  /* 0x000000463030723c */ /* 0x081fe20000041828 */
[----:B------:R-:W0:Y:S07]  /*4820*/  LDSM.16.MT88.4 R40, [R2+UR6+0x1400] ;  /* 0x001400060228783b */ /* 0x000e2e0008004200 */
[----:B-1----:R-:W-:Y:S01]  /*4830*/  HMMA.16816.F32.BF16 R68, R52, R70, R64 ;  /* 0x000000463444723c */ /* 0x002fe20000041840 */
        /* <DEDUP_REMOVED lines=27> */
[----:B------:R-:W-:Y:S04]  /*49f0*/  LDSM.16.MT88.4 R56, [R2+UR6+0x3000] ;  /* 0x003000060238783b */ /* 0x000fe80008004200 */
[----:B------:R-:W-:Y:S07]  /*4a00*/  LDSM.16.M88.4 R60, [R3+UR6+0x8180] ;  /* 0x00818006033c783b */ /* 0x000fee0008000200 */
[-C--:B------:R-:W-:Y:S01]  /*4a10*/  HMMA.16816.F32.BF16 R44, R44, R68.reuse, R48 ;  /* 0x000000442c2c723c */ /* 0x080fe20000041830 */
[----:B------:R-:W1:Y:S07]  /*4a20*/  LDSM.16.MT88.4 R48, [R0+UR6+0x2c00] ;  /* 0x002c00060030783b */ /* 0x000e6e0008004200 */
[----:B------:R-:W-:Y:S01]  /*4a30*/  HMMA.16816.F32.BF16 R64, R64, R68, R52 ;  /* 0x000000444040723c */ /* 0x000fe20000041834 */
[----:B------:R-:W3:Y:S11]  /*4a40*/  LDSM.16.MT88.4 R52, [R0+UR6+0x3000] ;  /* 0x003000060034783b */ /* 0x000ef60008004200 */
[-C--:B0-----:R-:W-:Y:S01]  /*4a50*/  HMMA.16816.F32.BF16 R40, R40, R70.reuse, R44 ;  /* 0x000000462828723c */ /* 0x081fe2000004182c */
[----:B------:R-:W0:Y:S07]  /*4a60*/  LDSM.16.MT88.4 R44, [R2+UR6+0x3400] ;  /* 0x00340006022c783b */ /* 0x000e2e0008004200 */
[----:B-1----:R-:W-:Y:S01]  /*4a70*/  HMMA.16816.F32.BF16 R68, R48, R70, R64 ;  /* 0x000000463044723c */ /* 0x002fe20000041840 */
[----:B------:R-:W-:Y:S04]  /*4a80*/  LDSM.16.MT88.4 R64, [R2+UR6+0x3800] ;  /* 0x003800060240783b */ /* 0x000fe80008004200 */
[----:B------:R-:W1:Y:S07]  /*4a90*/  LDSM.16.MT88.4 R48, [R0+UR6+0x3400] ;  /* 0x003400060030783b */ /* 0x000e6e0008004200 */
[-C--:B------:R-:W-:Y:S01]  /*4aa0*/  HMMA.16816.F32.BF16 R56, R56, R60.reuse, R40 ;  /* 0x0000003c3838723c */ /* 0x080fe20000041828 */
[----:B------:R-:W4:Y:S07]  /*4ab0*/  LDSM.16.M88.4 R40, [R4+UR6+0x8180] ;  /* 0x008180060428783b */ /* 0x000f2e0008000200 */
[----:B---3--:R-:W-:Y:S01]  /*4ac0*/  HMMA.16816.F32.BF16 R52, R52, R60, R68 ;  /* 0x0000003c3434723c */ /* 0x008fe20000041844 */
[----:B------:R-:W-:Y:S11]  /*4ad0*/  LDSM.16.MT88.4 R68, [R2+UR6+0x3c00] ;  /* 0x003c00060244783b */ /* 0x000ff60008004200 */
[-C--:B0-----:R-:W-:Y:S01]  /*4ae0*/  HMMA.16816.F32.BF16 R44, R44, R62.reuse, R56 ;  /* 0x0000003e2c2c723c */ /* 0x081fe20000041838 */
[----:B------:R-:W0:Y:S07]  /*4af0*/  LDSM.16.MT88.4 R56, [R0+UR6+0x3800] ;  /* 0x003800060038783b */ /* 0x000e2e0008004200 */
[----:B-1----:R-:W-:Y:S01]  /*4b00*/  HMMA.16816.F32.BF16 R60, R48, R62, R52 ;  /* 0x0000003e303c723c */ /* 0x002fe20000041834 */
[----:B------:R-:W-:Y:S04]  /*4b10*/  LDSM.16.MT88.4 R48, [R2+UR6+0x4000] ;  /* 0x004000060230783b */ /* 0x000fe80008004200 */
[----:B------:R-:W-:Y:S07]  /*4b20*/  LDSM.16.M88.4 R52, [R3+UR6+0x8200] ;  /* 0x008200060334783b */ /* 0x000fee0008000200 */
[-C--:B----4-:R-:W-:Y:S01]  /*4b30*/  HMMA.16816.F32.BF16 R64, R64, R40.reuse, R44 ;  /* 0x000000284040723c */ /* 0x090fe2000004182c */
[----:B------:R-:W1:Y:S07]  /*4b40*/  LDSM.16.MT88.4 R44, [R0+UR6+0x3c00] ;  /* 0x003c0006002c783b */ /* 0x000e6e0008004200 */
[----:B0-----:R-:W-:Y:S01]  /*4b50*/  HMMA.16816.F32.BF16 R56, R56, R40, R60 ;  /* 0x000000283838723c */ /* 0x001fe2000004183c */
[----:B------:R-:W0:Y:S11]  /*4b60*/  LDSM.16.MT88.4 R60, [R0+UR6+0x4000] ;  /* 0x00400006003c783b */ /* 0x000e360008004200 */
[-C--:B------:R-:W-:Y:S01]  /*4b70*/  HMMA.16816.F32.BF16 R68, R68, R42.reuse, R64 ;  /* 0x0000002a4444723c */ /* 0x080fe20000041840 */
[----:B------:R-:W3:Y:S07]  /*4b80*/  LDSM.16.MT88.4 R64, [R2+UR6+0x4400] ;  /* 0x004400060240783b */ /* 0x000eee0008004200 */
[----:B-1----:R-:W-:Y:S01]  /*4b90*/  HMMA.16816.F32.BF16 R44, R44, R42, R56 ;  /* 0x0000002a2c2c723c */ /* 0x002fe20000041838 */
[----:B------:R-:W1:Y:S04]  /*4ba0*/  LDSM.16.MT88.4 R40, [R0+UR6+0x4400] ;  /* 0x004400060028783b */ /* 0x000e680008004200 */
[----:B------:R-:W-:Y:S07]  /*4bb0*/  LDSM.16.MT88.4 R56, [R2+UR6+0x4800] ;  /* 0x004800060238783b */ /* 0x000fee0008004200 */
[-C--:B------:R-:W-:Y:S01]  /*4bc0*/  HMMA.16816.F32.BF16 R68, R48, R52.reuse, R68 ;  /* 0x000000343044723c */ /* 0x080fe20000041844 */
[----:B------:R-:W4:Y:S07]  /*4bd0*/  LDSM.16.M88.4 R48, [R4+UR6+0x8200] ;  /* 0x008200060430783b */ /* 0x000f2e0008000200 */
[----:B0-----:R-:W-:Y:S01]  /*4be0*/  HMMA.16816.F32.BF16 R60, R60, R52, R44 ;  /* 0x000000343c3c723c */ /* 0x001fe2000004182c */
[----:B------:R-:W0:Y:S11]  /*4bf0*/  LDSM.16.MT88.4 R44, [R0+UR6+0x4800] ;  /* 0x00480006002c783b */ /* 0x000e360008004200 */
[-C--:B---3--:R-:W-:Y:S01]  /*4c00*/  HMMA.16816.F32.BF16 R68, R64, R54.reuse, R68 ;  /* 0x000000364044723c */ /* 0x088fe20000041844 */
[----:B------:R-:W3:Y:S07]  /*4c10*/  LDSM.16.MT88.4 R64, [R2+UR6+0x4c00] ;  /* 0x004c00060240783b */ /* 0x000eee0008004200 */
[----:B-1----:R-:W-:Y:S01]  /*4c20*/  HMMA.16816.F32.BF16 R60, R40, R54, R60 ;  /* 0x00000036283c723c */ /* 0x002fe2000004183c */
[----:B------:R-:W1:Y:S04]  /*4c30*/  LDSM.16.MT88.4 R40, [R0+UR6+0x4c00] ;  /* 0x004c00060028783b */ /* 0x000e680008004200 */
[----:B------:R-:W-:Y:S07]  /*4c40*/  LDSM.16.MT88.4 R52, [R2+UR6+0x5000] ;  /* 0x005000060234783b */ /* 0x000fee0008004200 */
[-C--:B----4-:R-:W-:Y:S01]  /*4c50*/  HMMA.16816.F32.BF16 R68, R56, R48.reuse, R68 ;  /* 0x000000303844723c */ /* 0x090fe20000041844 */
        /* <DEDUP_REMOVED lines=25> */
[----:B------:R-:W-:Y:S07]  /*4df0*/  LDSM.16.M88.4 R52, [R4+UR6+0x8300] ;  /* 0x008300060434783b */ /* 0x000fee0008000200 */
[-C--:B----4-:R-:W-:Y:S01]  /*4e00*/  HMMA.16816.F32.BF16 R60, R60, R48.reuse, R68 ;  /* 0x000000303c3c723c */ /* 0x090fe20000041844 */
[----:B------:R-:W4:Y:S07]  /*4e10*/  LDSM.16.MT88.4 R68, [R2+UR6+0x6800] ;  /* 0x006800060244783b */ /* 0x000f2e0008004200 */
        /* <DEDUP_REMOVED lines=23> */
[----:B------:R1:W2:Y:S11]  /*4f90*/  LDSM.16.MT88.4 R44, [R0+UR6+0x7c00] ;  /* 0x007c0006002c783b */ /* 0x0002b60008004200 */
[-C--:B----4-:R-:W-:Y:S01]  /*4fa0*/  HMMA.16816.F32.BF16 R60, R68, R52.reuse, R60 ;  /* 0x00000034443c723c */ /* 0x090fe2000004183c */
[----:B------:R-:W-:Y:S01]  /*4fb0*/  SHF.L.U32 R68, R223, 0x1, RZ ;  /* 0x00000001df447819 */ /* 0x000fe200000006ff */
[----:B------:R-:W4:Y:S06]  /*4fc0*/  LDL.64 R70, [R1+0x78] ;  /* 0x0000780001467983 */ /* 0x000f2c0000100a00 */
[----:B0-----:R-:W-:Y:S01]  /*4fd0*/  HMMA.16816.F32.BF16 R40, R56, R52, R40 ;  /* 0x000000343828723c */ /* 0x001fe20000041828 */
[----:B-1----:R-:W-:-:S11]  /*4fe0*/  LOP3.LUT R0, R68, 0x6, RZ, 0xc0, !PT ;  /* 0x0000000644007812 */ /* 0x002fd600078ec0ff */
[-C--:B---3--:R-:W-:Y:S01]  /*4ff0*/  HMMA.16816.F32.BF16 R60, R64, R54.reuse, R60 ;  /* 0x00000036403c723c */ /* 0x088fe2000004183c */
[----:B------:R-:W-:Y:S01]  /*5000*/  LEA.HI R0, R225, R0, RZ, 0x1e ;  /* 0x00000000e1007211 */ /* 0x000fe200078ff0ff */
[----:B------:R-:W3:Y:S03]  /*5010*/  LDL.64 R64, [R1+0x98] ;  /* 0x0000980001407983 */ /* 0x000ee60000100a00 */
[----:B------:R-:W-:Y:S01]  /*5020*/  IADD3 R0, P1, PT, R0, UR4, RZ ;  /* 0x0000000400007c10 */ /* 0x000fe2000ff3e0ff */
[----:B------:R-:W3:Y:S02]  /*5030*/  LDL.64 R66, [R1+0x50] ;  /* 0x0000500001427983 */ /* 0x000ee40000100a00 */
[----:B--2---:R-:W-:Y:S02]  /*5040*/  HMMA.16816.F32.BF16 R40, R44, R54, R40 ;  /* 0x000000362c28723c */ /* 0x004fe40000041828 */
[----:B------:R-:W-:Y:S01]  /*5050*/  IMAD.X R11, RZ, RZ, UR5, P1 ;  /* 0x00000005ff0b7e24 */ /* 0x000fe200088e06ff */
[----:B------:R-:W-:-:S02]  /*5060*/  ISETP.GE.U32.AND P2, PT, R0, R222, PT ;  /* 0x000000de0000720c */ /* 0x000fc40003f46070 */
[CC--:B------:R-:W-:Y:S02]  /*5070*/  ISETP.GT.U32.AND P5, PT, R0.reuse, R224.reuse, PT ;  /* 0x000000e00000720c */ /* 0x0c0fe40003fa4070 */
[----:B------:R-:W-:-:S04]  /*5080*/  ISETP.GE.U32.AND P4, PT, R0, R224, PT ;  /* 0x000000e00000720c */ /* 0x000fc80003f86070 */
[----:B------:R-:W-:Y:S01]  /*5090*/  FMUL R4, R61, UR9 ;  /* 0x000000093d047c20 */ /* 0x000fe20008400000 */
[----:B------:R-:W-:Y:S01]  /*50a0*/  ISETP.GT.U32.AND P3, PT, R0, R222, PT ;  /* 0x000000de0000720c */ /* 0x000fe20003f64070 */
[----:B------:R-:W-:Y:S01]  /*50b0*/  FMUL R3, R62, UR9 ;  /* 0x000000093e037c20 */ /* 0x000fe20008400000 */
[----:B------:R-:W-:Y:S01]  /*50c0*/  ISETP.GE.U32.AND.EX P2, PT, R11, RZ, PT, P2 ;  /* 0x000000ff0b00720c */ /* 0x000fe20003f46120 */
[----:B------:R-:W-:Y:S01]  /*50d0*/  FMUL R48, R63, UR9 ;  /* 0x000000093f307c20 */ /* 0x000fe20008400000 */
[C---:B------:R-:W-:Y:S01]  /*50e0*/  ISETP.GT.U32.AND.EX P5, PT, R11.reuse, RZ, PT, P5 ;  /* 0x000000ff0b00720c */ /* 0x040fe20003fa4150 */
[----:B------:R-:W-:Y:S01]  /*50f0*/  FMUL R2, R60, UR9 ;  /* 0x000000093c027c20 */ /* 0x000fe20008400000 */
[C---:B------:R-:W-:Y:S01]  /*5100*/  ISETP.GE.U32.AND.EX P4, PT, R11.reuse, RZ, PT, P4 ;  /* 0x000000ff0b00720c */ /* 0x040fe20003f86140 */
[----:B------:R-:W2:Y:S01]  /*5110*/  LDL.64 R62, [R1+0xa8] ;  /* 0x0000a800013e7983 */ /* 0x000ea20000100a00 */
[----:B------:R-:W-:Y:S02]  /*5120*/  ISETP.GT.U32.AND.EX P3, PT, R11, RZ, PT, P3 ;  /* 0x000000ff0b00720c */ /* 0x000fe40003f64130 */
[----:B------:R-:W-:-:S02]  /*5130*/  FSEL R4, R4, -INF , !P2 ;  /* 0xff80000004047808 */ /* 0x000fc40005000000 */
[----:B------:R-:W-:Y:S02]  /*5140*/  FSEL R3, R3, -INF , !P5 ;  /* 0xff80000003037808 */ /* 0x000fe40006800000 */
[CC--:B------:R-:W-:Y:S02]  /*5150*/  ISETP.GT.U32.AND P2, PT, R0.reuse, R228.reuse, PT ;  /* 0x000000e40000720c */ /* 0x0c0fe40003f44070 */
[----:B------:R-:W-:Y:S02]  /*5160*/  ISETP.GE.U32.AND P5, PT, R0, R228, PT ;  /* 0x000000e40000720c */ /* 0x000fe40003fa6070 */
[----:B------:R-:W-:Y:S01]  /*5170*/  FSEL R48, R48, -INF , !P4 ;  /* 0xff80000030307808 */ /* 0x000fe20006000000 */
[----:B------:R-:W-:Y:S01]  /*5180*/  FMUL R42, R42, UR9 ;  /* 0x000000092a2a7c20 */ /* 0x000fe20008400000 */
[----:B------:R-:W-:Y:S01]  /*5190*/  FSEL R2, R2, -INF , !P3 ;  /* 0xff80000002027808 */ /* 0x000fe20005800000 */
[----:B------:R-:W-:Y:S01]  /*51a0*/  FMUL R43, R43, UR9 ;  /* 0x000000092b2b7c20 */ /* 0x000fe20008400000 */
[----:B------:R-:W-:-:S02]  /*51b0*/  ISETP.GT.U32.AND P1, PT, R0, R226, PT ;  /* 0x000000e20000720c */ /* 0x000fc40003f24070 */
[----:B------:R-:W-:Y:S02]  /*51c0*/  ISETP.GE.U32.AND P3, PT, R0, R226, PT ;  /* 0x000000e20000720c */ /* 0x000fe40003f66070 */
[C---:B------:R-:W-:Y:S02]  /*51d0*/  ISETP.GT.U32.AND.EX P2, PT, R11.reuse, RZ, PT, P2 ;  /* 0x000000ff0b00720c */ /* 0x040fe40003f44120 */
[----:B------:R-:W-:Y:S02]  /*51e0*/  ISETP.GE.U32.AND.EX P5, PT, R11, RZ, PT, P5 ;  /* 0x000000ff0b00720c */ /* 0x000fe40003fa6150 */
[----:B------:R-:W-:Y:S02]  /*51f0*/  FMNMX R0, R3, R48, !PT ;  /* 0x0000003003007209 */ /* 0x000fe40007800000 */
[----:B------:R-:W-:Y:S02]  /*5200*/  FSEL R42, R42, -INF , !P2 ;  /* 0xff8000002a2a7808 */ /* 0x000fe40005000000 */
[----:B------:R-:W-:Y:S01]  /*5210*/  FSEL R43, R43, -INF , !P5 ;  /* 0xff8000002b2b7808 */ /* 0x000fe20006800000 */
[----:B------:R-:W0:Y:S01]  /*5220*/  SHFL.BFLY PT, R45, R0, 0x2, 0x1f ;  /* 0x0c401f00002d7f89 */ /* 0x000e2200000e0000 */
[----:B------:R-:W-:Y:S01]  /*5230*/  FMUL R40, R40, UR9 ;  /* 0x0000000928287c20 */ /* 0x000fe20008400000 */
[----:B------:R-:W-:Y:S01]  /*5240*/  FMUL R46, R41, UR9 ;  /* 0x00000009292e7c20 */ /* 0x000fe20008400000 */
[----:B------:R-:W-:Y:S01]  /*5250*/  FMNMX R50, R42, R43, !PT ;  /* 0x0000002b2a327209 */ /* 0x000fe20007800000 */
[----:B------:R-:W-:Y:S01]  /*5260*/  BAR.SYNC.DEFER_BLOCKING 0x0 ;  /* 0x0000000000007b1d */ /* 0x000fe20000010000 */
[----:B------:R-:W-:-:S02]  /*5270*/  ISETP.GT.U32.AND.EX P1, PT, R11, RZ, PT, P1 ;  /* 0x000000ff0b00720c */ /* 0x000fc40003f24110 */
[----:B------:R-:W-:Y:S02]  /*5280*/  ISETP.GE.U32.AND.EX P3, PT, R11, RZ, PT, P3 ;  /* 0x000000ff0b00720c */ /* 0x000fe40003f66130 */
[----:B------:R-:W-:Y:S02]  /*5290*/  FSEL R41, R40, -INF , !P1 ;  /* 0xff80000028297808 */ /* 0x000fe40004800000 */
[----:B------:R-:W-:Y:S01]  /*52a0*/  FSEL R46, R46, -INF , !P3 ;  /* 0xff8000002e2e7808 */ /* 0x000fe20005800000 */
[----:B------:R-:W1:Y:S01]  /*52b0*/  SHFL.BFLY PT, R11, R50, 0x2, 0x1f ;  /* 0x0c401f00320b7f89 */ /* 0x000e6200000e0000 */
[----:B------:R-:W-:Y:S02]  /*52c0*/  FMNMX R40, R2, R4, !PT ;  /* 0x0000000402287209 */ /* 0x000fe40007800000 */
[----:B------:R-:W-:-:S03]  /*52d0*/  FMNMX R47, R41, R46, !PT ;  /* 0x0000002e292f7209 */ /* 0x000fc60007800000 */
[----:B------:R-:W5:Y:S04]  /*52e0*/  SHFL.BFLY PT, R49, R40, 0x2, 0x1f ;  /* 0x0c401f0028317f89 */ /* 0x000f6800000e0000 */
[----:B------:R-:W5:Y:S01]  /*52f0*/  SHFL.BFLY PT, R44, R47, 0x2, 0x1f ;  /* 0x0c401f002f2c7f89 */ /* 0x000f6200000e0000 */
[----:B0-----:R-:W-:-:S05]  /*5300*/  FMNMX R0, R0, R45, !PT ;  /* 0x0000002d00007209 */ /* 0x001fca0007800000 */
[----:B------:R-:W0:Y:S01]  /*5310*/  SHFL.BFLY PT, R45, R0, 0x1, 0x1f ;  /* 0x0c201f00002d7f89 */ /* 0x000e2200000e0000 */
[----:B-1----:R-:W-:-:S05]  /*5320*/  FMNMX R50, R50, R11, !PT ;  /* 0x0000000b32327209 */ /* 0x002fca0007800000 */
[----:B------:R-:W1:Y:S01]  /*5330*/  SHFL.BFLY PT, R11, R50, 0x1, 0x1f ;  /* 0x0c201f00320b7f89 */ /* 0x000e6200000e0000 */
[----:B-----5:R-:W-:Y:S02]  /*5340*/  FMNMX R40, R40, R49, !PT ;  /* 0x0000003128287209 */ /* 0x020fe40007800000 */
[----:B------:R-:W-:-:S03]  /*5350*/  FMNMX R47, R47, R44, !PT ;  /* 0x0000002c2f2f7209 */ /* 0x000fc60007800000 */
[----:B------:R-:W5:Y:S04]  /*5360*/  SHFL.BFLY PT, R49, R40, 0x1, 0x1f ;  /* 0x0c201f0028317f89 */ /* 0x000f6800000e0000 */
[----:B------:R-:W5:Y:S01]  /*5370*/  SHFL.BFLY PT, R44, R47, 0x1, 0x1f ;  /* 0x0c201f002f2c7f89 */ /* 0x000f6200000e0000 */
[----:B0-----:R-:W-:Y:S02]  /*5380*/  FMNMX R0, R0, R45, !PT ;  /* 0x0000002d00007209 */ /* 0x001fe40007800000 */
[----:B------:R-:W-:Y:S02]  /*5390*/  LOP3.LUT R45, R223, 0x1c, RZ, 0xc0, !PT ;  /* 0x0000001cdf2d7812 */ /* 0x000fe400078ec0ff */
[----:B------:R-:W-:-:S03]  /*53a0*/  SHF.R.U32.HI R53, RZ, 0x3, R223 ;  /* 0x00000003ff357819 */ /* 0x000fc600000116df */
[C---:B------:R-:W-:Y:S01]  /*53b0*/  IMAD.SHL.U32 R51, R45.reuse, 0x4, RZ ;  /* 0x000000042d337824 */ /* 0x040fe200078e00ff */
[C---:B------:R-:W-:Y:S02]  /*53c0*/  LEA.HI R195, R45.reuse, 0x18, RZ, 0x1e ;  /* 0x000000182dc37811 */ /* 0x040fe400078ff0ff */
[C---:B------:R-:W-:Y:S02]  /*53d0*/  LEA.HI R194, R45.reuse, 0x10, RZ, 0x1e ;  /* 0x000000102dc27811 */ /* 0x040fe400078ff0ff */
[----:B-1----:R-:W-:Y:S02]  /*53e0*/  FMNMX R50, R50, R11, !PT ;  /* 0x0000000b32327209 */ /* 0x002fe40007800000 */
[----:B------:R-:W-:Y:S02]  /*53f0*/  LEA.HI R11, R45, 0x8, RZ, 0x1e ;  /* 0x000000082d0b7811 */ /* 0x000fe400078ff0ff */
[----:B------:R-:W-:Y:S02]  /*5400*/  LOP3.LUT R53, R53, 0xc, RZ, 0xc0, !PT ;  /* 0x0000000c35357812 */ /* 0x000fe400078ec0ff */
[----:B------:R-:W-:-:S02]  /*5410*/  IADD3 R45, PT, PT, R51, UR6, RZ ;  /* 0x00000006332d7c10 */ /* 0x000fc4000fffe0ff */
[----:B------:R-:W-:Y:S02]  /*5420*/  LEA R195, R195, UR6, 0x4 ;  /* 0x00000006c3c37c11 */ /* 0x000fe4000f8e20ff */
[----:B------:R-:W-:Y:S02]  /*5430*/  LEA R11, R11, UR6, 0x4 ;  /* 0x000000060b0b7c11 */ /* 0x000fe4000f8e20ff */
[----:B------:R-:W-:Y:S01]  /*5440*/  LEA R194, R194, UR6, 0x4 ;  /* 0x00000006c2c27c11 */ /* 0x000fe2000f8e20ff */
[----:B------:R-:W-:Y:S01]  /*5450*/  IMAD.IADD R45, R45, 0x1, R53 ;  /* 0x000000012d2d7824 */ /* 0x000fe200078e0235 */
[----:B-----5:R-:W-:Y:S01]  /*5460*/  FMNMX R40, R40, R49, !PT ;  /* 0x0000003128287209 */ /* 0x020fe20007800000 */
[C---:B------:R-:W-:Y:S01]  /*5470*/  IMAD.IADD R49, R53.reuse, 0x1, R195 ;  /* 0x0000000135317824 */ /* 0x040fe200078e02c3 */
[C---:B------:R-:W-:Y:S01]  /*5480*/  IADD3 R54, PT, PT, R53.reuse, R11, RZ ;  /* 0x0000000b35367210 */ /* 0x040fe20007ffe0ff */
[----:B------:R-:W-:Y:S01]  /*5490*/  IMAD.IADD R53, R53, 0x1, R194 ;  /* 0x0000000135357824 */ /* 0x000fe200078e02c2 */
[----:B------:R-:W-:Y:S01]  /*54a0*/  FMNMX R47, R47, R44, !PT ;  /* 0x0000002c2f2f7209 */ /* 0x000fe20007800000 */
[----:B------:R0:W-:Y:S04]  /*54b0*/  @P0 STS [R45+0x8000], R40 ;  /* 0x008000282d000388 */ /* 0x0001e80000000800 */
[----:B------:R-:W-:Y:S04]  /*54c0*/  @P0 STS [R54+0x8000], R0 ;  /* 0x0080000036000388 */ /* 0x000fe80000000800 */
[----:B------:R-:W-:Y:S04]  /*54d0*/  @P0 STS [R53+0x8000], R47 ;  /* 0x0080002f35000388 */ /* 0x000fe80000000800 */
[----:B------:R-:W-:Y:S01]  /*54e0*/  @P0 STS [R49+0x8000], R50 ;  /* 0x0080003231000388 */ /* 0x000fe20000000800 */
[----:B------:R-:W-:Y:S01]  /*54f0*/  BAR.SYNC.DEFER_BLOCKING 0x0 ;  /* 0x0000000000007b1d */ /* 0x000fe20000010000 */
[----:B------:R-:W-:-:S04]  /*5500*/  LOP3.LUT R44, R223, 0xff, RZ, 0xc0, !PT ;  /* 0x000000ffdf2c7812 */ /* 0x000fc800078ec0ff */
[----:B0-----:R-:W-:-:S05]  /*5510*/  LEA R40, R44, UR6, 0x2 ;  /* 0x000000062c287c11 */ /* 0x001fca000f8e10ff */
[----:B------:R-:W0:Y:S04]  /*5520*/  @!P6 LDS R6, [R40+0x8000] ;  /* 0x008000002806e984 */ /* 0x000e280000000800 */
[----:B0-----:R-:W0:Y:S02]  /*5530*/  SHFL.BFLY PT, R0, R6, 0x2, 0x1f ;  /* 0x0c401f0006007f89 */ /* 0x001e2400000e0000 */
[----:B0-----:R-:W-:-:S05]  /*5540*/  FMNMX R0, R6, R0, !PT ;  /* 0x0000000006007209 */ /* 0x001fca0007800000 */
[----:B------:R-:W0:Y:S02]  /*5550*/  SHFL.BFLY PT, R47, R0, 0x1, 0x1f ;  /* 0x0c201f00002f7f89 */ /* 0x000e2400000e0000 */
[----:B0-----:R-:W-:-:S05]  /*5560*/  FMNMX R47, R0, R47, !PT ;  /* 0x0000002f002f7209 */ /* 0x001fca0007800000 */
[----:B------:R-:W-:Y:S01]  /*5570*/  @P0 STS [R40+0x8000], R47 ;  /* 0x0080002f28000388 */ /* 0x000fe20000000800 */
[----:B------:R-:W-:Y:S06]  /*5580*/  BAR.SYNC.DEFER_BLOCKING 0x0 ;  /* 0x0000000000007b1d */ /* 0x000fec0000010000 */
[----:B------:R-:W0:Y:S04]  /*5590*/  LDS R0, [R51+UR6+0x8000] ;  /* 0x0080000633007984 */ /* 0x000e280008000800 */
[----:B------:R-:W1:Y:S04]  /*55a0*/  LDS R51, [R11+0x8000] ;  /* 0x008000000b337984 */ /* 0x000e680000000800 */
[----:B------:R-:W5:Y:S04]  /*55b0*/  LDS R50, [R194+0x8000] ;  /* 0x00800000c2327984 */ /* 0x000f680000000800 */
[----:B------:R-:W2:Y:S01]  /*55c0*/  LDS R47, [R195+0x8000] ;  /* 0x00800000c32f7984 */ /* 0x000ea20000000800 */
[----:B------:R-:W-:Y:S01]  /*55d0*/  BAR.SYNC.DEFER_BLOCKING 0x0 ;  /* 0x0000000000007b1d */ /* 0x000fe20000010000 */
[----:B0-----:R-:W-:-:S05]  /*55e0*/  FMNMX R0, R0, R13, !PT ;  /* 0x0000000d00007209 */ /* 0x001fca0007800000 */
[--C-:B------:R-:W-:Y:S01]  /*55f0*/  FADD R52, R2, -R0.reuse ;  /* 0x8000000002347221 */ /* 0x100fe20000000000 */
[----:B-1----:R-:W-:Y:S01]  /*5600*/  FMNMX R2, R51, R12, !PT ;  /* 0x0000000c33027209 */ /* 0x002fe20007800000 */
[----:B------:R-:W-:-:S04]  /*5610*/  FADD R4, R4, -R0 ;  /* 0x8000000004047221 */ /* 0x000fc80000000000 */
[--C-:B------:R-:W-:Y:S01]  /*5620*/  FADD R3, R3, -R2.reuse ;  /* 0x8000000203037221 */ /* 0x100fe20000000000 */
[----:B------:R-:W-:Y:S01]  /*5630*/  FMUL R4, R4, 1.4426950216293334961 ;  /* 0x3fb8aa3b04047820 */ /* 0x000fe20000400000 */
[----:B------:R-:W-:Y:S02]  /*5640*/  FMUL R51, R52, 1.4426950216293334961 ;  /* 0x3fb8aa3b34337820 */ /* 0x000fe40000400000 */
[----:B------:R-:W-:Y:S01]  /*5650*/  FMUL R3, R3, 1.4426950216293334961 ;  /* 0x3fb8aa3b03037820 */ /* 0x000fe20000400000 */
[----:B------:R0:W-:Y:S02]  /*5660*/  MUFU.EX2 R52, R4 ;  /* 0x0000000400347308 */ /* 0x0001e40000000800 */
[----:B0-----:R-:W-:-:S06]  /*5670*/  FADD R4, R48, -R2 ;  /* 0x8000000230047221 */ /* 0x001fcc0000000000 */
[----:B------:R5:W-:Y:S01]  /*5680*/  MUFU.EX2 R48, R3 ;  /* 0x0000000300307308 */ /* 0x000be20000000800 */
[----:B------:R-:W-:Y:S01]  /*5690*/  FMUL R4, R4, 1.4426950216293334961 ;  /* 0x3fb8aa3b04047820 */ /* 0x000fe20000400000 */
[----:B-----5:R-:W-:-:S05]  /*56a0*/  FMNMX R3, R50, R10, !PT ;  /* 0x0000000a32037209 */ /* 0x020fca0007800000 */
[--C-:B------:R-:W-:Y:S01]  /*56b0*/  FADD R50, R41, -R3.reuse ;  /* 0x8000000329327221 */ /* 0x100fe20000000000 */
[----:B------:R-:W-:Y:S01]  /*56c0*/  FADD R46, R46, -R3 ;  /* 0x800000032e2e7221 */ /* 0x000fe20000000000 */
[----:B------:R2:W-:Y:S03]  /*56d0*/  MUFU.EX2 R41, R4 ;  /* 0x0000000400297308 */ /* 0x0005e60000000800 */
[----:B------:R-:W-:Y:S01]  /*56e0*/  FMUL R46, R46, 1.4426950216293334961 ;  /* 0x3fb8aa3b2e2e7820 */ /* 0x000fe20000400000 */
[----:B--2---:R-:W-:Y:S01]  /*56f0*/  FMNMX R4, R47, R9, !PT ;  /* 0x000000092f047209 */ /* 0x004fe20007800000 */
[----:B------:R-:W-:-:S04]  /*5700*/  FMUL R47, R50, 1.4426950216293334961 ;  /* 0x3fb8aa3b322f7820 */ /* 0x000fc80000400000 */
[--C-:B------:R-:W-:Y:S01]  /*5710*/  FADD R50, R42, -R4.reuse ;  /* 0x800000042a327221 */ /* 0x100fe20000000000 */
[----:B------:R-:W-:Y:S01]  /*5720*/  FADD R43, R43, -R4 ;  /* 0x800000042b2b7221 */ /* 0x000fe20000000000 */
[----:B------:R0:W-:Y:S03]  /*5730*/  MUFU.EX2 R42, R46 ;  /* 0x0000002e002a7308 */ /* 0x0001e60000000800 */
[----:B------:R-:W-:Y:S01]  /*5740*/  FMUL R43, R43, 1.4426950216293334961 ;  /* 0x3fb8aa3b2b2b7820 */ /* 0x000fe20000400000 */
[----:B0-----:R-:W-:-:S04]  /*5750*/  FMUL R46, R50, 1.4426950216293334961 ;  /* 0x3fb8aa3b322e7820 */ /* 0x001fc80000400000 */
[----:B------:R-:W0:Y:S08]  /*5760*/  MUFU.EX2 R51, R51 ;  /* 0x0000003300337308 */ /* 0x000e300000000800 */
[----:B------:R-:W1:Y:S08]  /*5770*/  MUFU.EX2 R47, R47 ;  /* 0x0000002f002f7308 */ /* 0x000e700000000800 */
[----:B------:R-:W-:Y:S08]  /*5780*/  MUFU.EX2 R46, R46 ;  /* 0x0000002e002e7308 */ /* 0x000ff00000000800 */
[----:B------:R-:W2:Y:S01]  /*5790*/  MUFU.EX2 R43, R43 ;  /* 0x0000002b002b7308 */ /* 0x000ea20000000800 */
[----:B0-----:R-:W-:Y:S01]  /*57a0*/  FADD R58, R51, R52 ;  /* 0x00000034333a7221 */ /* 0x001fe20000000000 */
[----:B------:R-:W-:Y:S01]  /*57b0*/  FADD R59, R48, R41 ;  /* 0x00000029303b7221 */ /* 0x000fe20000000000 */
[----:B-1----:R-:W-:-:S03]  /*57c0*/  FADD R56, R47, R42 ;  /* 0x0000002a2f387221 */ /* 0x002fc60000000000 */
[----:B------:R-:W0:Y:S04]  /*57d0*/  SHFL.BFLY PT, R60, R58, 0x2, 0x1f ;  /* 0x0c401f003a3c7f89 */ /* 0x000e2800000e0000 */
[----:B------:R-:W1:Y:S01]  /*57e0*/  SHFL.BFLY PT, R61, R59, 0x2, 0x1f ;  /* 0x0c401f003b3d7f89 */ /* 0x000e6200000e0000 */
[----:B--2---:R-:W-:-:S03]  /*57f0*/  FADD R55, R46, R43 ;  /* 0x0000002b2e377221 */ /* 0x004fc60000000000 */
[----:B------:R-:W2:Y:S04]  /*5800*/  SHFL.BFLY PT, R57, R56, 0x2, 0x1f ;  /* 0x0c401f0038397f89 */ /* 0x000ea800000e0000 */
[----:B------:R-:W5:Y:S01]  /*5810*/  SHFL.BFLY PT, R50, R55, 0x2, 0x1f ;  /* 0x0c401f0037327f89 */ /* 0x000f6200000e0000 */
[----:B0-----:R-:W-:Y:S01]  /*5820*/  FADD R60, R58, R60 ;  /* 0x0000003c3a3c7221 */ /* 0x001fe20000000000 */
[----:B-1----:R-:W-:Y:S01]  /*5830*/  FADD R61, R59, R61 ;  /* 0x0000003d3b3d7221 */ /* 0x002fe20000000000 */
[----:B--2---:R-:W-:Y:S01]  /*5840*/  FADD R57, R56, R57 ;  /* 0x0000003938397221 */ /* 0x004fe20000000000 */
[----:B-----5:R-:W-:-:S03]  /*5850*/  FADD R50, R55, R50 ;  /* 0x0000003237327221 */ /* 0x020fc60000000000 */
[----:B------:R-:W0:Y:S04]  /*5860*/  SHFL.BFLY PT, R56, R61, 0x1, 0x1f ;  /* 0x0c201f003d387f89 */ /* 0x000e2800000e0000 */
[----:B------:R-:W1:Y:S04]  /*5870*/  SHFL.BFLY PT, R55, R60, 0x1, 0x1f ;  /* 0x0c201f003c377f89 */ /* 0x000e6800000e0000 */
[----:B------:R-:W2:Y:S04]  /*5880*/  SHFL.BFLY PT, R58, R57, 0x1, 0x1f ;  /* 0x0c201f00393a7f89 */ /* 0x000ea800000e0000 */
[----:B------:R-:W5:Y:S01]  /*5890*/  SHFL.BFLY PT, R59, R50, 0x1, 0x1f ;  /* 0x0c201f00323b7f89 */ /* 0x000f6200000e0000 */
[----:B0-----:R-:W-:Y:S01]  /*58a0*/  FADD R56, R61, R56 ;  /* 0x000000383d387221 */ /* 0x001fe20000000000 */
[----:B-1----:R-:W-:Y:S01]  /*58b0*/  FADD R55, R60, R55 ;  /* 0x000000373c377221 */ /* 0x002fe20000000000 */
[----:B--2---:R-:W-:-:S04]  /*58c0*/  FADD R58, R57, R58 ;  /* 0x0000003a393a7221 */ /* 0x004fc80000000000 */
[----:B------:R-:W-:Y:S01]  /*58d0*/  @P0 STS [R45+0x8000], R55 ;  /* 0x008000372d000388 */ /* 0x000fe20000000800 */
[----:B-----5:R-:W-:-:S03]  /*58e0*/  FADD R59, R50, R59 ;  /* 0x0000003b323b7221 */ /* 0x020fc60000000000 */
[----:B------:R-:W-:Y:S04]  /*58f0*/  @P0 STS [R54+0x8000], R56 ;  /* 0x0080003836000388 */ /* 0x000fe80000000800 */
[----:B------:R-:W-:Y:S04]  /*5900*/  @P0 STS [R53+0x8000], R58 ;  /* 0x0080003a35000388 */ /* 0x000fe80000000800 */
[----:B------:R-:W-:Y:S01]  /*5910*/  @P0 STS [R49+0x8000], R59 ;  /* 0x0080003b31000388 */ /* 0x000fe20000000800 */
[----:B------:R-:W-:Y:S06]  /*5920*/  BAR.SYNC.DEFER_BLOCKING 0x0 ;  /* 0x0000000000007b1d */ /* 0x000fec0000010000 */
[----:B------:R-:W0:Y:S04]  /*5930*/  @!P6 LDS R5, [R40+0x8000] ;  /* 0x008000002805e984 */ /* 0x000e280000000800 */
[----:B0-----:R-:W0:Y:S02]  /*5940*/  SHFL.BFLY PT, R49, R5, 0x2, 0x1f ;  /* 0x0c401f0005317f89 */ /* 0x001e2400000e0000 */
[----:B0-----:R-:W-:-:S05]  /*5950*/  FADD R49, R5, R49 ;  /* 0x0000003105317221 */ /* 0x001fca0000000000 */
[----:B------:R-:W0:Y:S01]  /*5960*/  SHFL.BFLY PT, R50, R49, 0x1, 0x1f ;  /* 0x0c201f0031327f89 */ /* 0x000e2200000e0000 */
[----:B------:R-:W-:Y:S01]  /*5970*/  LOP3.LUT R252, R252, 0x30, RZ, 0xc0, !PT ;  /* 0x00000030fcfc7812 */ /* 0x000fe200078ec0ff */
[C---:B------:R-:W-:Y:S02]  /*5980*/  IMAD.WIDE R56, R8.reuse, 0x2, R62 ;  /* 0x0000000208387825 */ /* 0x040fe400078e023e */
[----:B------:R-:W2:Y:S02]  /*5990*/  LDL.64 R62, [R1+0x70] ;  /* 0x00007000013e7983 */ /* 0x000ea40000100a00 */
[----:B---3--:R-:W-:Y:S02]  /*59a0*/  IMAD.WIDE R60, R8, 0x2, R64 ;  /* 0x00000002083c7825 */ /* 0x008fe400078e0240 */
[----:B------:R-:W3:Y:S02]  /*59b0*/  LDL.64 R64, [R1+0x28] ;  /* 0x0000280001407983 */ /* 0x000ee40000100a00 */
[----:B0-----:R-:W-:Y:S01]  /*59c0*/  FADD R49, R49, R50 ;  /* 0x0000003231317221 */ /* 0x001fe20000000000 */
[----:B------:R-:W-:-:S02]  /*59d0*/  LOP3.LUT R50, R252, 0x30, R68, 0x78, !PT ;  /* 0x00000030fc327812 */ /* 0x000fc400078e7844 */
[----:B------:R-:W5:Y:S01]  /*59e0*/  LDL.64 R68, [R1+0x58] ;  /* 0x0000580001447983 */ /* 0x000f620000100a00 */
[----:B------:R-:W-:-:S03]  /*59f0*/  IMAD.WIDE R54, R8, 0x2, R146 ;  /* 0x0000000208367825 */ /* 0x000fc600078e0292 */
[----:B------:R-:W5:Y:S01]  /*5a00*/  LDL.64 R146, [R1+0x20] ;  /* 0x0000200001927983 */ /* 0x000f620000100a00 */
[----:B------:R-:W-:-:S03]  /*5a10*/  IMAD.WIDE R58, R8, 0x2, R144 ;  /* 0x00000002083a7825 */ /* 0x000fc600078e0290 */
[----:B------:R-:W5:Y:S04]  /*5a20*/  LDL.64 R144, [R1+0x10] ;  /* 0x0000100001907983 */ /* 0x000f680000100a00 */
[----:B------:R0:W-:Y:S01]  /*5a30*/  @P0 STS [R40+0x8000], R49 ;  /* 0x0080003128000388 */ /* 0x0001e20000000800 */
[----:B------:R-:W-:Y:S01]  /*5a40*/  BAR.SYNC.DEFER_BLOCKING 0x0 ;  /* 0x0000000000007b1d */ /* 0x000fe20000010000 */
[----:B------:R-:W-:Y:S01]  /*5a50*/  LOP3.LUT R45, R223, 0xc0, RZ, 0xc0, !PT ;  /* 0x000000c0df2d7812 */ /* 0x000fe200078ec0ff */
[----:B------:R-:W-:-:S03]  /*5a60*/  IMAD.SHL.U32 R44, R44, 0x2, RZ ;  /* 0x000000022c2c7824 */ /* 0x000fc600078e00ff */
[----:B------:R-:W-:Y:S02]  /*5a70*/  SHF.R.U32.HI R45, RZ, 0x2, R45 ;  /* 0x00000002ff2d7819 */ /* 0x000fe4000001162d */
[C---:B------:R-:W-:Y:S02]  /*5a80*/  LOP3.LUT R53, R223.reuse, 0x7, RZ, 0xc0, !PT ;  /* 0x00000007df357812 */ /* 0x040fe400078ec0ff */
[----:B------:R-:W-:Y:S02]  /*5a90*/  LOP3.LUT R45, R44, R45, RZ, 0x3c, !PT ;  /* 0x0000002d2c2d7212 */ /* 0x000fe400078e3cff */
[----:B------:R-:W-:Y:S01]  /*5aa0*/  LOP3.LUT R44, R223, 0xe0, RZ, 0xc0, !PT ;  /* 0x000000e0df2c7812 */ /* 0x000fe200078ec0ff */
[----:B------:R-:W-:-:S03]  /*5ab0*/  IMAD.SHL.U32 R53, R53, 0x40, RZ ;  /* 0x0000004035357824 */ /* 0x000fc600078e00ff */
[----:B------:R-:W-:-:S04]  /*5ac0*/  LEA R44, R44, UR6, 0x4 ;  /* 0x000000062c2c7c11 */ /* 0x000fc8000f8e20ff */
[----:B------:R-:W-:Y:S01]  /*5ad0*/  IADD3 R44, PT, PT, R53, R44, R50 ;  /* 0x0000002c352c7210 */ /* 0x000fe20007ffe032 */
[----:B0-----:R0:W5:Y:S04]  /*5ae0*/  LDG.E.U16 R40, desc[UR10][R56.64] ;  /* 0x0000000a38287981 */ /* 0x001168000c1e1500 */
[----:B------:R4:W5:Y:S04]  /*5af0*/  LDG.E.U16 R50, desc[UR10][R54.64] ;  /* 0x0000000a36327981 */ /* 0x000968000c1e1500 */
[----:B------:R-:W-:Y:S01]  /*5b00*/  LDS R194, [R194+0x8000] ;  /* 0x00800000c2c27984 */ /* 0x000fe20000000800 */
[----:B0-----:R-:W-:-:S03]  /*5b10*/  IMAD.WIDE R56, R8, 0x2, R72 ;  /* 0x0000000208387825 */ /* 0x001fc600078e0248 */
[----:B------:R0:W5:Y:S01]  /*5b20*/  LDG.E.U16 R73, desc[UR10][R58.64] ;  /* 0x0000000a3a497981 */ /* 0x000162000c1e1500 */
[----:B----4-:R-:W-:-:S03]  /*5b30*/  IMAD.WIDE R54, R8, 0x2, R70 ;  /* 0x0000000208367825 */ /* 0x010fc600078e0246 */
[----:B------:R-:W1:Y:S04]  /*5b40*/  LDS R195, [R195+0x8000] ;  /* 0x00800000c3c37984 */ /* 0x000e680000000800 */
[----:B------:R-:W4:Y:S01]  /*5b50*/  LDG.E.U16 R72, desc[UR10][R56.64] ;  /* 0x0000000a38487981 */ /* 0x000f22000c1e1500 */
[----:B0-----:R-:W-:-:S03]  /*5b60*/  IMAD.WIDE R58, R8, 0x2, R206 ;  /* 0x00000002083a7825 */ /* 0x001fc600078e02ce */
[----:B------:R0:W4:Y:S04]  /*5b70*/  LDG.E.U16 R49, desc[UR10][R60.64] ;  /* 0x0000000a3c317981 */ /* 0x000128000c1e1500 */
[----:B------:R0:W4:Y:S01]  /*5b80*/  LDG.E.U16 R71, desc[UR10][R54.64] ;  /* 0x0000000a36477981 */ /* 0x000122000c1e1500 */
[----:B------:R-:W-:Y:S01]  /*5b90*/  FADD R10, -R3, R10 ;  /* 0x0000000a030a7221 */ /* 0x000fe20000000100 */
[C---:B------:R-:W-:Y:S02]  /*5ba0*/  IMAD.WIDE R74, R8.reuse, 0x2, R74 ;  /* 0x00000002084a7825 */ /* 0x040fe400078e024a */
[----:B------:R-:W-:Y:S02]  /*5bb0*/  LDS R11, [R11+0x8000] ;  /* 0x008000000b0b7984 */ /* 0x000fe40000000800 */
[----:B0-----:R-:W-:-:S04]  /*5bc0*/  IMAD.WIDE R60, R8, 0x2, R210 ;  /* 0x00000002083c7825 */ /* 0x001fc800078e02d2 */
[----:B------:R-:W-:-:S04]  /*5bd0*/  IMAD.WIDE R54, R8, 0x2, R66 ;  /* 0x0000000208367825 */ /* 0x000fc800078e0242 */
[----:B------:R-:W-:Y:S01]  /*5be0*/  FMUL R10, R10, 1.4426950216293334961 ;  /* 0x3fb8aa3b0a0a7820 */ /* 0x000fe20000400000 */
[----:B------:R-:W4:Y:S04]  /*5bf0*/  LDG.E.U16 R74, desc[UR10][R74.64] ;  /* 0x0000000a4a4a7981 */ /* 0x000f28000c1e1500 */
[----:B------:R3:W4:Y:S01]  /*5c00*/  LDG.E.U16 R66, desc[UR10][R54.64] ;  /* 0x0000000a36427981 */ /* 0x000722000c1e1500 */
[----:B--2---:R-:W-:-:S05]  /*5c10*/  IMAD.WIDE R62, R8, 0x2, R62 ;  /* 0x00000002083e7825 */ /* 0x004fca00078e023e */
[----:B------:R0:W2:Y:S01]  /*5c20*/  LDG.E.U16 R70, desc[UR10][R62.64] ;  /* 0x0000000a3e467981 */ /* 0x0000a2000c1e1500 */
[----:B---3--:R-:W-:-:S04]  /*5c30*/  IMAD.WIDE R54, R8, 0x2, R64 ;  /* 0x0000000208367825 */ /* 0x008fc800078e0240 */
[----:B0-----:R-:W-:-:S05]  /*5c40*/  IMAD.WIDE R62, R8, 0x2, R202 ;  /* 0x00000002083e7825 */ /* 0x001fca00078e02ca */
[----:B------:R-:W3:Y:S01]  /*5c50*/  LDG.E.U16 R65, desc[UR10][R62.64] ;  /* 0x0000000a3e417981 */ /* 0x000ee2000c1e1500 */
[----:B-----5:R-:W-:-:S03]  /*5c60*/  IMAD.WIDE R56, R8, 0x2, R68 ;  /* 0x0000000208387825 */ /* 0x020fc600078e0244 */
[----:B------:R0:W5:Y:S04]  /*5c70*/  LDG.E.U16 R68, desc[UR10][R58.64] ;  /* 0x0000000a3a447981 */ /* 0x000168000c1e1500 */
[----:B------:R1:W2:Y:S04]  /*5c80*/  LDG.E.U16 R67, desc[UR10][R56.64] ;  /* 0x0000000a38437981 */ /* 0x0002a8000c1e1500 */
[----:B------:R1:W2:Y:S01]  /*5c90*/  LDG.E.U16 R69, desc[UR10][R60.64] ;  /* 0x0000000a3c457981 */ /* 0x0002a2000c1e1500 */
[----:B0-----:R-:W-:-:S04]  /*5ca0*/  IMAD.WIDE R58, R8, 0x2, R198 ;  /* 0x00000002083a7825 */ /* 0x001fc800078e02c6 */
[C---:B-1----:R-:W-:Y:S01]  /*5cb0*/  IMAD.WIDE R56, R8.reuse, 0x2, R196 ;  /* 0x0000000208387825 */ /* 0x042fe200078e02c4 */
[----:B------:R0:W2:Y:S03]  /*5cc0*/  LDG.E.U16 R63, desc[UR10][R58.64] ;  /* 0x0000000a3a3f7981 */ /* 0x0000a6000c1e1500 */
[C---:B------:R-:W-:Y:S01]  /*5cd0*/  IMAD.WIDE R60, R8.reuse, 0x2, R200 ;  /* 0x00000002083c7825 */ /* 0x040fe200078e02c8 */
[----:B------:R1:W2:Y:S04]  /*5ce0*/  LDG.E.U16 R62, desc[UR10][R56.64] ;  /* 0x0000000a383e7981 */ /* 0x0002a8000c1e1500 */
[----:B------:R-:W2:Y:S01]  /*5cf0*/  LDG.E.U16 R64, desc[UR10][R60.64] ;  /* 0x0000000a3c407981 */ /* 0x000ea2000c1e1500 */
[----:B0-----:R-:W-:-:S04]  /*5d00*/  IMAD.WIDE R58, R8, 0x2, R170 ;  /* 0x00000002083a7825 */ /* 0x001fc800078e02aa */
[----:B------:R-:W-:Y:S01]  /*5d10*/  FADD R171, -R4, R9 ;  /* 0x0000000904ab7221 */ /* 0x000fe20000000100 */
[----:B-1----:R-:W-:-:S04]  /*5d20*/  IMAD.WIDE R56, R8, 0x2, R150 ;  /* 0x0000000208387825 */ /* 0x002fc800078e0296 */
[----:B------:R-:W-:Y:S01]  /*5d30*/  FMUL R171, R171, 1.4426950216293334961 ;  /* 0x3fb8aa3babab7820 */ /* 0x000fe20000400000 */
[----:B------:R0:W2:Y:S01]  /*5d40*/  LDG.E.U16 R61, desc[UR10][R54.64] ;  /* 0x0000000a363d7981 */ /* 0x0000a2000c1e1500 */
[----:B------:R-:W-:-:S03]  /*5d50*/  IMAD.WIDE R146, R8, 0x2, R146 ;  /* 0x0000000208927825 */ /* 0x000fc600078e0292 */
[----:B------:R-:W2:Y:S01]  /*5d60*/  LDG.E.U16 R57, desc[UR10][R56.64] ;  /* 0x0000000a38397981 */ /* 0x000ea2000c1e1500 */
[C---:B------:R-:W-:Y:S01]  /*5d70*/  IMAD.WIDE R144, R8.reuse, 0x2, R144 ;  /* 0x0000000208907825 */ /* 0x040fe200078e0290 */
[----:B------:R-:W-:Y:S02]  /*5d80*/  MUFU.EX2 R170, R10 ;  /* 0x0000000a00aa7308 */ /* 0x000fe40000000800 */
[----:B------:R1:W2:Y:S01]  /*5d90*/  LDG.E.U16 R60, desc[UR10][R146.64] ;  /* 0x0000000a923c7981 */ /* 0x0002a2000c1e1500 */
[----:B0-----:R-:W-:-:S03]  /*5da0*/  IMAD.WIDE R54, R8, 0x2, R148 ;  /* 0x0000000208367825 */ /* 0x001fc600078e0294 */
[----:B------:R-:W2:Y:S02]  /*5db0*/  LDG.E.U16 R59, desc[UR10][R58.64] ;  /* 0x0000000a3a3b7981 */ /* 0x000ea4000c1e1500 */
[----:B------:R-:W0:Y:S02]  /*5dc0*/  MUFU.EX2 R171, R171 ;  /* 0x000000ab00ab7308 */ /* 0x000e240000000800 */
[----:B------:R0:W2:Y:S01]  /*5dd0*/  LDG.E.U16 R56, desc[UR10][R54.64] ;  /* 0x0000000a36387981 */ /* 0x0000a2000c1e1500 */
[----:B------:R-:W-:-:S04]  /*5de0*/  IMAD.WIDE R148, R8, 0x2, R248 ;  /* 0x0000000208947825 */ /* 0x000fc800078e02f8 */
[C---:B-1----:R-:W-:Y:S01]  /*5df0*/  IMAD.WIDE R146, R8.reuse, 0x2, R244 ;  /* 0x0000000208927825 */ /* 0x042fe200078e02f4 */
[----:B------:R1:W2:Y:S03]  /*5e00*/  LDG.E.U16 R58, desc[UR10][R144.64] ;  /* 0x0000000a903a7981 */ /* 0x0002a6000c1e1500 */
[C---:B0-----:R-:W-:Y:S01]  /*5e10*/  IMAD.WIDE R54, R8.reuse, 0x2, R250 ;  /* 0x0000000208367825 */ /* 0x041fe200078e02fa */
[----:B------:R0:W2:Y:S03]  /*5e20*/  LDG.E.U16 R53, desc[UR10][R146.64] ;  /* 0x0000000a92357981 */ /* 0x0000a6000c1e1500 */
[C---:B-1----:R-:W-:Y:S02]  /*5e30*/  IMAD.WIDE R144, R8.reuse, 0x2, R240 ;  /* 0x0000000208907825 */ /* 0x042fe400078e02f0 */
[----:B------:R-:W2:Y:S02]  /*5e40*/  LDG.E.U16 R55, desc[UR10][R54.64] ;  /* 0x0000000a36377981 */ /* 0x000ea4000c1e1500 */
[----:B------:R-:W-:-:S02]  /*5e50*/  IMAD.WIDE R150, R8, 0x2, R236 ;  /* 0x0000000208967825 */ /* 0x000fc400078e02ec */
[----:B------:R1:W2:Y:S02]  /*5e60*/  LDG.E.U16 R75, desc[UR10][R144.64] ;  /* 0x0000000a904b7981 */ /* 0x0002a4000c1e1500 */
[----:B0-----:R-:W-:-:S04]  /*5e70*/  IMAD.WIDE R146, R8, 0x2, R216 ;  /* 0x0000000208927825 */ /* 0x001fc800078e02d8 */
[C---:B------:R-:W-:Y:S01]  /*5e80*/  IMAD.WIDE R196, R8.reuse, 0x2, R232 ;  /* 0x0000000208c47825 */ /* 0x040fe200078e02e8 */
[----:B------:R0:W2:Y:S03]  /*5e90*/  LDG.E.U16 R54, desc[UR10][R148.64] ;  /* 0x0000000a94367981 */ /* 0x0000a6000c1e1500 */
[C---:B-1----:R-:W-:Y:S01]  /*5ea0*/  IMAD.WIDE R144, R8.reuse, 0x2, R212 ;  /* 0x0000000208907825 */ /* 0x042fe200078e02d4 */
[----:B------:R-:W2:Y:S03]  /*5eb0*/  LDG.E.U16 R151, desc[UR10][R150.64] ;  /* 0x0000000a96977981 */ /* 0x000ea6000c1e1500 */
[----:B0-----:R-:W-:-:S04]  /*5ec0*/  IMAD.WIDE R148, R8, 0x2, R220 ;  /* 0x0000000208947825 */ /* 0x001fc800078e02dc */
[----:B------:R-:W-:Y:S02]  /*5ed0*/  FFMA2 R166, R166.F32x2.HI_LO, R170.F32x2.HI_LO, R194.F32x2.HI_LO ;  /* 0x000000aaa6a67249 */ /* 0x000fe400000000c2 */
[C---:B------:R-:W-:Y:S01]  /*5ee0*/  IMAD.WIDE R198, R8.reuse, 0x2, R208 ;  /* 0x0000000208c67825 */ /* 0x040fe200078e02d0 */
[----:B------:R0:W2:Y:S04]  /*5ef0*/  LDG.E.U16 R150, desc[UR10][R196.64] ;  /* 0x0000000ac4967981 */ /* 0x0000a8000c1e1500 */
[----:B------:R-:W2:Y:S01]  /*5f00*/  LDG.E.U16 R149, desc[UR10][R148.64] ;  /* 0x0000000a94957981 */ /* 0x000ea2000c1e1500 */
[----:B------:R-:W-:-:S04]  /*5f10*/  IMAD.WIDE R194, R8, 0x2, R190 ;  /* 0x0000000208c27825 */ /* 0x000fc800078e02be */
[C---:B0-----:R-:W-:Y:S01]  /*5f20*/  IMAD.WIDE R196, R8.reuse, 0x2, R192 ;  /* 0x0000000208c47825 */ /* 0x041fe200078e02c0 */
[----:B------:R0:W2:Y:S04]  /*5f30*/  LDG.E.U16 R200, desc[UR10][R194.64] ;  /* 0x0000000ac2c87981 */ /* 0x0000a8000c1e1500 */
[----:B------:R-:W2:Y:S04]  /*5f40*/  LDG.E.U16 R148, desc[UR10][R146.64] ;  /* 0x0000000a92947981 */ /* 0x000ea8000c1e1500 */
[----:B------:R1:W2:Y:S01]  /*5f50*/  LDG.E.U16 R147, desc[UR10][R144.64] ;  /* 0x0000000a90937981 */ /* 0x0002a2000c1e1500 */
[----:B0-----:R-:W-:-:S03]  /*5f60*/  IMAD.WIDE R194, R8, 0x2, R184 ;  /* 0x0000000208c27825 */ /* 0x001fc600078e02b8 */
[----:B------:R0:W2:Y:S04]  /*5f70*/  LDG.E.U16 R146, desc[UR10][R198.64] ;  /* 0x0000000ac6927981 */ /* 0x0000a8000c1e1500 */
[----:B------:R4:W3:Y:S01]  /*5f80*/  LDG.E.U16 R203, desc[UR10][R194.64] ;  /* 0x0000000ac2cb7981 */ /* 0x0008e2000c1e1500 */
[----:B-1----:R-:W-:-:S04]  /*5f90*/  IMAD.WIDE R144, R8, 0x2, R204 ;  /* 0x0000000208907825 */ /* 0x002fc800078e02cc */
[C---:B0-----:R-:W-:Y:S02]  /*5fa0*/  IMAD.WIDE R198, R8.reuse, 0x2, R186 ;  /* 0x0000000208c67825 */ /* 0x041fe400078e02ba */
[----:B------:R-:W3:Y:S04]  /*5fb0*/  LDG.E.U16 R145, desc[UR10][R144.64] ;  /* 0x0000000a90917981 */ /* 0x000ee8000c1e1500 */
[----:B------:R0:W3:Y:S04]  /*5fc0*/  LDG.E.U16 R202, desc[UR10][R198.64] ;  /* 0x0000000ac6ca7981 */ /* 0x0000e8000c1e1500 */
[----:B------:R1:W3:Y:S01]  /*5fd0*/  LDG.E.U16 R144, desc[UR10][R196.64] ;  /* 0x0000000ac4907981 */ /* 0x0002e2000c1e1500 */
[----:B----4-:R-:W-:-:S04]  /*5fe0*/  IMAD.WIDE R194, R8, 0x2, R178 ;  /* 0x0000000208c27825 */ /* 0x010fc800078e02b2 */
[C---:B0-----:R-:W-:Y:S01]  /*5ff0*/  IMAD.WIDE R198, R8.reuse, 0x2, R180 ;  /* 0x0000000208c67825 */ /* 0x041fe200078e02b4 */
[----:B------:R0:W4:Y:S03]  /*6000*/  LDG.E.U16 R210, desc[UR10][R194.64] ;  /* 0x0000000ac2d27981 */ /* 0x000126000c1e1500 */
[C---:B-1----:R-:W-:Y:S01]  /*6010*/  IMAD.WIDE R196, R8.reuse, 0x2, R188 ;  /* 0x0000000208c47825 */ /* 0x042fe200078e02bc */
[----:B------:R1:W4:Y:S04]  /*6020*/  LDG.E.U16 R207, desc[UR10][R198.64] ;  /* 0x0000000ac6cf7981 */ /* 0x000328000c1e1500 */
[----:B------:R1:W4:Y:S01]  /*6030*/  LDG.E.U16 R201, desc[UR10][R196.64] ;  /* 0x0000000ac4c97981 */ /* 0x000322000c1e1500 */
[----:B0-----:R-:W-:-:S04]  /*6040*/  IMAD.WIDE R194, R8, 0x2, R172 ;  /* 0x0000000208c27825 */ /* 0x001fc800078e02ac */
[C---:B-1----:R-:W-:Y:S01]  /*6050*/  IMAD.WIDE R198, R8.reuse, 0x2, R174 ;  /* 0x0000000208c67825 */ /* 0x042fe200078e02ae */
[----:B------:R0:W4:Y:S03]  /*6060*/  LDG.E.U16 R215, desc[UR10][R194.64] ;  /* 0x0000000ac2d77981 */ /* 0x000126000c1e1500 */
[C---:B------:R-:W-:Y:S01]  /*6070*/  IMAD.WIDE R196, R8.reuse, 0x2, R182 ;  /* 0x0000000208c47825 */ /* 0x040fe200078e02b6 */
        /* <DEDUP_REMOVED lines=33> */
[----:B-1----:R-:W-:-:S04]  /*6290*/  IMAD.WIDE R198, R8, 0x2, R158 ;  /* 0x0000000208c67825 */ /* 0x002fc800078e029e */
[C---:B------:R-:W-:Y:S02]  /*62a0*/  IMAD.WIDE R196, R8.reuse, 0x2, R142 ;  /* 0x0000000208c47825 */ /* 0x040fe400078e028e */
[----:B------:R-:W4:Y:S04]  /*62b0*/  LDG.E.U16 R198, desc[UR10][R198.64] ;  /* 0x0000000ac6c67981 */ /* 0x000f28000c1e1500 */
[----:B------:R0:W4:Y:S04]  /*62c0*/  LDG.E.U16 R242, desc[UR10][R196.64] ;  /* 0x0000000ac4f27981 */ /* 0x000128000c1e1500 */
[----:B------:R1:W4:Y:S01]  /*62d0*/  LDG.E.U16 R199, desc[UR10][R194.64] ;  /* 0x0000000ac2c77981 */ /* 0x000322000c1e1500 */
[----:B0-----:R-:W-:-:S05]  /*62e0*/  IMAD.WIDE R196, R8, 0x2, R156 ;  /* 0x0000000208c47825 */ /* 0x001fca00078e029c */
[----:B------:R0:W4:Y:S01]  /*62f0*/  LDG.E.U16 R247, desc[UR10][R196.64] ;  /* 0x0000000ac4f77981 */ /* 0x000122000c1e1500 */
[----:B-1----:R-:W-:-:S06]  /*6300*/  IMAD.WIDE R194, R8, 0x2, R164 ;  /* 0x0000000208c27825 */ /* 0x002fcc00078e02a4 */
[----:B------:R1:W4:Y:S01]  /*6310*/  LDG.E.U16 R194, desc[UR10][R194.64] ;  /* 0x0000000ac2c27981 */ /* 0x000322000c1e1500 */
[----:B0-----:R-:W-:-:S06]  /*6320*/  IMAD.WIDE R196, R8, 0x2, R162 ;  /* 0x0000000208c47825 */ /* 0x001fcc00078e02a2 */
[----:B------:R0:W4:Y:S01]  /*6330*/  LDG.E.U16 R196, desc[UR10][R196.64] ;  /* 0x0000000ac4c47981 */ /* 0x000122000c1e1500 */
[----:B------:R-:W0:Y:S02]  /*6340*/  S2R R9, SR_TID.X ;  /* 0x0000000000097919 */ /* 0x000e240000002100 */
[C---:B0-----:R-:W-:Y:S01]  /*6350*/  LOP3.LUT R10, R9.reuse, 0x60, RZ, 0xc0, !PT ;  /* 0x00000060090a7812 */ /* 0x041fe200078ec0ff */
[----:B------:R-:W-:-:S03]  /*6360*/  IMAD.SHL.U32 R9, R9, 0x40, RZ ;  /* 0x0000004009097824 */ /* 0x000fc600078e00ff */
[----:B------:R-:W-:Y:S02]  /*6370*/  SHF.R.U32.HI R10, RZ, 0x1, R10 ;  /* 0x00000001ff0a7819 */ /* 0x000fe4000001160a */
[C---:B------:R-:W-:Y:S02]  /*6380*/  LOP3.LUT R9, R252.reuse, 0x3c0, R9, 0xf8, !PT ;  /* 0x000003c0fc097812 */ /* 0x040fe400078ef809 */
[----:B------:R-:W-:Y:S02]  /*6390*/  LOP3.LUT R10, R252, R10, RZ, 0x3c, !PT ;  /* 0x0000000afc0a7212 */ /* 0x000fe400078e3cff */
[----:B------:R-:W1:Y:S02]  /*63a0*/  S2R R252, SR_TID.X ;  /* 0x0000000000fc7919 */ /* 0x000e640000002100 */
[C---:B-1----:R-:W-:Y:S02]  /*63b0*/  LOP3.LUT R195, R252.reuse, 0x1f, RZ, 0xc0, !PT ;  /* 0x0000001ffcc37812 */ /* 0x042fe400078ec0ff */
[----:B------:R-:W-:-:S02]  /*63c0*/  LOP3.LUT R197, R252, 0x1c, RZ, 0xc0, !PT ;  /* 0x0000001cfcc57812 */ /* 0x000fc400078ec0ff */
[----:B------:R-:W-:Y:S02]  /*63d0*/  LEA R195, R195, UR6, 0x6 ;  /* 0x00000006c3c37c11 */ /* 0x000fe4000f8e30ff */
[----:B------:R-:W-:-:S03]  /*63e0*/  SHF.L.U32 R197, R197, 0x2, RZ ;  /* 0x00000002c5c57819 */ /* 0x000fc600000006ff */
[----:B------:R-:W-:Y:S02]  /*63f0*/  IMAD.IADD R195, R10, 0x1, R195 ;  /* 0x000000010ac37824 */ /* 0x000fe400078e02c3 */
[----:B------:R-:W-:Y:S01]  /*6400*/  LDS R10, [R197+UR6+0x8000] ;  /* 0x00800006c50a7984 */ /* 0x000fe20008000800 */
[----:B------:R-:W-:Y:S01]  /*6410*/  BAR.SYNC.DEFER_BLOCKING 0x0 ;  /* 0x0000000000007b1d */ /* 0x000fe20000010000 */
[----:B------:R-:W-:Y:S02]  /*6420*/  F2FP.BF16.F32.PACK_AB R41, R41, R48 ;  /* 0x000000302929723e */ /* 0x000fe400000010ff */
[----:B------:R-:W-:Y:S02]  /*6430*/  F2FP.BF16.F32.PACK_AB R42, R42, R47 ;  /* 0x0000002f2a2a723e */ /* 0x000fe400000010ff */
[----:B------:R-:W-:Y:S01]  /*6440*/  F2FP.BF16.F32.PACK_AB R43, R43, R46 ;  /* 0x0000002e2b2b723e */ /* 0x000fe200000010ff */
[----:B------:R0:W-:Y:S04]  /*6450*/  STS.U16 [R45+UR6+0x8000], R40 ;  /* 0x008000282d007988 */ /* 0x0001e80008000406 */
[----:B------:R-:W-:Y:S01]  /*6460*/  STS.U16 [R45+UR6+0x8200], R50 ;  /* 0x008200322d007988 */ /* 0x000fe20008000406 */
[----:B0-----:R-:W-:-:S03]  /*6470*/  F2FP.BF16.F32.PACK_AB R40, R52, R51 ;  /* 0x000000333428723e */ /* 0x001fc600000010ff */
[----:B------:R-:W-:Y:S04]  /*6480*/  STS.U16 [R45+UR6+0x8400], R49 ;  /* 0x008400312d007988 */ /* 0x000fe80008000406 */
[----:B------:R-:W-:Y:S04]  /*6490*/  STS.U16 [R45+UR6+0x8600], R74 ;  /* 0x0086004a2d007988 */ /* 0x000fe80008000406 */
[----:B------:R-:W-:Y:S04]  /*64a0*/  STS.U16 [R45+UR6+0x8800], R73 ;  /* 0x008800492d007988 */ /* 0x000fe80008000406 */
[----:B------:R-:W-:Y:S04]  /*64b0*/  STS.U16 [R45+UR6+0x8a00], R72 ;  /* 0x008a00482d007988 */ /* 0x000fe80008000406 */
[----:B------:R-:W-:Y:S04]  /*64c0*/  STS.U16 [R45+UR6+0x8c00], R71 ;  /* 0x008c00472d007988 */ /* 0x000fe80008000406 */
[----:B--2---:R-:W-:Y:S04]  /*64d0*/  STS.U16 [R45+UR6+0x8e00], R70 ;  /* 0x008e00462d007988 */ /* 0x004fe80008000406 */
[----:B------:R-:W-:Y:S04]  /*64e0*/  STS.U16 [R45+UR6+0x9000], R69 ;  /* 0x009000452d007988 */ /* 0x000fe80008000406 */
[----:B-----5:R-:W-:Y:S04]  /*64f0*/  STS.U16 [R45+UR6+0x9200], R68 ;  /* 0x009200442d007988 */ /* 0x020fe80008000406 */
[----:B------:R-:W-:Y:S04]  /*6500*/  STS.U16 [R45+UR6+0x9400], R67 ;  /* 0x009400432d007988 */ /* 0x000fe80008000406 */
[----:B------:R-:W-:Y:S04]  /*6510*/  STS.U16 [R45+UR6+0x9600], R66 ;  /* 0x009600422d007988 */ /* 0x000fe80008000406 */
[----:B---3--:R-:W-:Y:S04]  /*6520*/  STS.U16 [R45+UR6+0x9800], R65 ;  /* 0x009800412d007988 */ /* 0x008fe80008000406 */
        /* <DEDUP_REMOVED lines=22> */
[----:B----4-:R-:W-:Y:S04]  /*6690*/  STS.U16 [R45+UR6+0xc600], R201 ;  /* 0x00c600c92d007988 */ /* 0x010fe80008000406 */
        /* <DEDUP_REMOVED lines=28> */
[----:B------:R0:W-:Y:S01]  /*6860*/  STSM.16.M88.4 [R195+0x10000], R40 ;  /* 0x01000028c3007844 */ /* 0x0001e20000000200 */
[----:B------:R-:W-:Y:S01]  /*6870*/  BAR.SYNC.DEFER_BLOCKING 0x0 ;  /* 0x0000000000007b1d */ /* 0x000fe20000010000 */
[----:B------:R-:W-:Y:S01]  /*6880*/  LOP3.LUT R9, R9, 0x10, R252, 0x78, !PT ;  /* 0x0000001009097812 */ /* 0x000fe200078e78fc */
[----:B0-----:R-:W-:-:S04]  /*6890*/  FADD R40, -R0, R13 ;  /* 0x0000000d00287221 */ /* 0x001fc80000000100 */
[----:B------:R-:W-:Y:S01]  /*68a0*/  FMUL R40, R40, 1.4426950216293334961 ;  /* 0x3fb8aa3b28287820 */ /* 0x000fe20000400000 */
[----:B------:R-:W-:-:S03]  /*68b0*/  FADD R13, -R2, R12 ;  /* 0x0000000c020d7221 */ /* 0x000fc60000000100 */
[----:B------:R0:W1:Y:S01]  /*68c0*/  MUFU.EX2 R12, R40 ;  /* 0x00000028000c7308 */ /* 0x0000620000000800 */
[----:B------:R-:W-:Y:S04]  /*68d0*/  LDSM.16.M88.4 R68, [R44+0x8000] ;  /* 0x008000002c44783b */ /* 0x000fe80000000200 */
[----:B------:R-:W-:Y:S04]  /*68e0*/  LDSM.16.M88.4 R64, [R44+0x9000] ;  /* 0x009000002c40783b */ /* 0x000fe80000000200 */
[----:B------:R-:W-:Y:S04]  /*68f0*/  LDSM.16.M88.4 R60, [R44+0xa000] ;  /* 0x00a000002c3c783b */ /* 0x000fe80000000200 */
[----:B------:R-:W-:Y:S04]  /*6900*/  LDSM.16.M88.4 R56, [R44+0xb000] ;  /* 0x00b000002c38783b */ /* 0x000fe80000000200 */
[----:B------:R-:W-:Y:S04]  /*6910*/  LDSM.16.M88.4 R52, [R44+0xc000] ;  /* 0x00c000002c34783b */ /* 0x000fe80000000200 */
[----:B------:R-:W-:Y:S04]  /*6920*/  LDSM.16.M88.4 R48, [R44+0xd000] ;  /* 0x00d000002c30783b */ /* 0x000fe80000000200 */
[----:B0-----:R-:W-:Y:S04]  /*6930*/  LDSM.16.M88.4 R40, [R44+0xe000] ;  /* 0x00e000002c28783b */ /* 0x001fe80000000200 */
[----:B------:R-:W0:Y:S04]  /*6940*/  LDSM.16.M88.4 R72, [R9+UR6+0x10000] ;  /* 0x010000060948783b */ /* 0x000e280008000200 */
[----:B------:R-:W2:Y:S01]  /*6950*/  LDSM.16.M88.4 R44, [R44+0xf000] ;  /* 0x00f000002c2c783b */ /* 0x000ea20000000200 */
[----:B------:R-:W-:-:S03]  /*6960*/  FMUL R13, R13, 1.4426950216293334961 ;  /* 0x3fb8aa3b0d0d7820 */ /* 0x000fc60000400000 */
[----:B------:R3:W4:Y:S03]  /*6970*/  LDSM.16.M88.4 R144, [R9+UR6+0x10400] ;  /* 0x010400060990783b */ /* 0x0007260008000200 */
[----:B------:R-:W5:Y:S01]  /*6980*/  MUFU.EX2 R13, R13 ;  /* 0x0000000d000d7308 */ /* 0x000f620000000800 */
[----:B------:R-:W0:Y:S01]  /*6990*/  S2R R197, SR_CTAID.X ;  /* 0x0000000000c57919 */ /* 0x000e220000002500 */
[C---:B-1----:R-:W-:Y:S01]  /*69a0*/  FMUL R136, R12.reuse, R136 ;  /* 0x000000880c887220 */ /* 0x042fe20000400000 */
[C---:B------:R-:W-:Y:S01]  /*69b0*/  FMUL R137, R12.reuse, R137 ;  /* 0x000000890c897220 */ /* 0x040fe20000400000 */
        /* <DEDUP_REMOVED lines=13> */
[C---:B-----5:R-:W-:Y:S01]  /*6a90*/  FMUL R138, R13.reuse, R138 ;  /* 0x0000008a0d8a7220 */ /* 0x060fe20000400000 */
        /* <DEDUP_REMOVED lines=13> */
[----:B------:R-:W-:Y:S01]  /*6b70*/  FMUL R109, R12, R109 ;  /* 0x0000006d0c6d7220 */ /* 0x000fe20000400000 */
[C---:B------:R-:W-:Y:S01]  /*6b80*/  FMUL R110, R13.reuse, R110 ;  /* 0x0000006e0d6e7220 */ /* 0x040fe20000400000 */
[----:B------:R-:W-:Y:S01]  /*6b90*/  FMUL R111, R13, R111 ;  /* 0x0000006f0d6f7220 */ /* 0x000fe20000400000 */
[----:B---3--:R-:W-:Y:S01]  /*6ba0*/  LOP3.LUT R9, R9, 0x20, RZ, 0x3c, !PT ;  /* 0x0000002009097812 */ /* 0x008fe200078e3cff */
[C---:B0-----:R-:W-:Y:S04]  /*6bb0*/  HMMA.16816.F32.BF16 R136, R72.reuse, R68, R136 ;  /* 0x000000444888723c */ /* 0x041fe80000041888 */
[----:B------:R-:W0:Y:S04]  /*6bc0*/  LDSM.16.M88.4 R148, [R9+UR6+0x10000] ;  /* 0x010000060994783b */ /* 0x000e280008000200 */
[C---:B------:R-:W-:Y:S08]  /*6bd0*/  HMMA.16816.F32.BF16 R132, R72.reuse, R64, R132 ;  /* 0x000000404884723c */ /* 0x040ff00000041884 */
[C---:B------:R-:W-:Y:S08]  /*6be0*/  HMMA.16816.F32.BF16 R128, R72.reuse, R60, R128 ;  /* 0x0000003c4880723c */ /* 0x040ff00000041880 */
[C---:B------:R-:W-:Y:S08]  /*6bf0*/  HMMA.16816.F32.BF16 R124, R72.reuse, R56, R124 ;  /* 0x00000038487c723c */ /* 0x040ff0000004187c */
[C---:B------:R-:W-:Y:S08]  /*6c00*/  HMMA.16816.F32.BF16 R120, R72.reuse, R52, R120 ;  /* 0x000000344878723c */ /* 0x040ff00000041878 */
[C---:B------:R-:W-:Y:S08]  /*6c10*/  HMMA.16816.F32.BF16 R116, R72.reuse, R48, R116 ;  /* 0x000000304874723c */ /* 0x040ff00000041874 */
[C---:B------:R-:W-:Y:S08]  /*6c20*/  HMMA.16816.F32.BF16 R112, R72.reuse, R40, R112 ;  /* 0x000000284870723c */ /* 0x040ff00000041870 */
[----:B--2---:R-:W-:Y:S01]  /*6c30*/  HMMA.16816.F32.BF16 R108, R72, R44, R108 ;  /* 0x0000002c486c723c */ /* 0x004fe2000004186c */
[----:B------:R1:W2:Y:S01]  /*6c40*/  LDSM.16.M88.4 R72, [R9+UR6+0x10400] ;  /* 0x010400060948783b */ /* 0x0002a20008000200 */
        /* <DEDUP_REMOVED lines=32> */
[----:B------:R-:W-:Y:S01]  /*6e50*/  UIADD3 UR4, UP0, UPT, UR4, 0x20, URZ ;  /* 0x0000002004047890 */ /* 0x000fe2000ff1e0ff */
[----:B------:R-:W-:Y:S01]  /*6e60*/  IMAD.SHL.U32 R197, R197, 0x20, RZ ;  /* 0x00000020c5c57824 */ /* 0x000fe200078e00ff */
[----:B----4-:R-:W-:Y:S01]  /*6e70*/  HMMA.16816.F32.BF16 R80, R144, R40, R80 ;  /* 0x000000289050723c */ /* 0x010fe20000041850 */
[----:B------:R-:W3:Y:S01]  /*6e80*/  LDC R41, c[0x0][0x3d4] ;  /* 0x0000f500ff297b82 */ /* 0x000ee20000000800 */
[----:B------:R-:W-:-:S02]  /*6e90*/  UIADD3.X UR5, UPT, UPT, URZ, UR5, URZ, UP0, !UPT ;  /* 0x00000005ff057290 */ /* 0x000fc400087fe4ff */
[----:B------:R-:W-:-:S04]  /*6ea0*/  IADD3 R197, PT, PT, R197, 0x20, RZ ;  /* 0x00000020c5c57810 */ /* 0x000fc80007ffe0ff */
[----:B------:R-:W-:Y:S01]  /*6eb0*/  HMMA.16816.F32.BF16 R104, R144, R68, R104 ;  /* 0x000000449068723c */ /* 0x000fe20000041868 */
[----:B------:R-:W4:Y:S01]  /*6ec0*/  LDC R40, c[0x0][0x3c4] ;  /* 0x0000f100ff287b82 */ /* 0x000f220000000800 */
[----:B-1----:R-:W-:Y:S01]  /*6ed0*/  IMAD.U32 R9, RZ, RZ, UR5 ;  /* 0x00000005ff097e24 */ /* 0x002fe2000f8e00ff */
[----:B------:R-:W-:-:S05]  /*6ee0*/  ISETP.LE.U32.AND P1, PT, R197, UR4, PT ;  /* 0x00000004c5007c0c */ /* 0x000fca000bf23070 */
[C---:B------:R-:W-:Y:S08]  /*6ef0*/  HMMA.16816.F32.BF16 R100, R144.reuse, R64, R100 ;  /* 0x000000409064723c */ /* 0x040ff00000041864 */
[C---:B------:R-:W-:Y:S08]  /*6f00*/  HMMA.16816.F32.BF16 R96, R144.reuse, R60, R96 ;  /* 0x0000003c9060723c */ /* 0x040ff00000041860 */
[C---:B------:R-:W-:Y:S08]  /*6f10*/  HMMA.16816.F32.BF16 R92, R144.reuse, R56, R92 ;  /* 0x00000038905c723c */ /* 0x040ff0000004185c */
[C---:B------:R-:W-:Y:S08]  /*6f20*/  HMMA.16816.F32.BF16 R88, R144.reuse, R52, R88 ;  /* 0x000000349058723c */ /* 0x040ff00000041858 */
[C---:B------:R-:W-:Y:S08]  /*6f30*/  HMMA.16816.F32.BF16 R84, R144.reuse, R48, R84 ;  /* 0x000000309054723c */ /* 0x040ff00000041854 */
[----:B------:R-:W-:Y:S01]  /*6f40*/  HMMA.16816.F32.BF16 R76, R144, R44, R76 ;  /* 0x0000002c904c723c */ /* 0x000fe2000004184c */
[----:B------:R-:W-:Y:S01]  /*6f50*/  ISETP.GE.U32.AND.EX P1, PT, R9, RZ, PT, P1 ;  /* 0x000000ff0900720c */ /* 0x000fe20003f26110 */
[----:B------:R-:W-:-:S02]  /*6f60*/  FFMA2 R168, R168.F32x2.HI_LO, R12.F32x2.HI_LO, R10.F32x2.HI_LO ;  /* 0x0000000ca8a87249 */ /* 0x000fc4000000000a */
[----:B---3--:R-:W-:Y:S01]  /*6f70*/  IMAD R8, R41, 0x20, R8 ;  /* 0x0000002029087824 */ /* 0x008fe200078e0208 */
[----:B----4-:R-:W-:Y:S01]  /*6f80*/  LEA R7, R40, R7, 0x5 ;  /* 0x0000000728077211 */ /* 0x010fe200078e28ff */
[----:B------:R-:W-:Y:S02]  /*6f90*/  IMAD.MOV.U32 R13, RZ, RZ, R0 ;  /* 0x000000ffff0d7224 */ /* 0x000fe400078e0000 */
[----:B0-----:R-:W-:Y:S01]  /*6fa0*/  HMMA.16816.F32.BF16 R136, R148, R70, R136 ;  /* 0x000000469488723c */ /* 0x001fe20000041888 */
[----:B------:R-:W-:Y:S01]  /*6fb0*/  IMAD.MOV.U32 R12, RZ, RZ, R2 ;  /* 0x000000ffff0c7224 */ /* 0x000fe200078e0002 */
[----:B------:R-:W-:Y:S01]  /*6fc0*/  MOV R10, R3 ;  /* 0x00000003000a7202 */ /* 0x000fe20000000f00 */
[----:B------:R-:W-:-:S05]  /*6fd0*/  IMAD.MOV.U32 R9, RZ, RZ, R4 ;  /* 0x000000ffff097224 */ /* 0x000fca00078e0004 */
[C---:B------:R-:W-:Y:S08]  /*6fe0*/  HMMA.16816.F32.BF16 R132, R148.reuse, R66, R132 ;  /* 0x000000429484723c */ /* 0x040ff00000041884 */
[C---:B------:R-:W-:Y:S08]  /*6ff0*/  HMMA.16816.F32.BF16 R128, R148.reuse, R62, R128 ;  /* 0x0000003e9480723c */ /* 0x040ff00000041880 */
[C---:B------:R-:W-:Y:S08]  /*7000*/  HMMA.16816.F32.BF16 R124, R148.reuse, R58, R124 ;  /* 0x0000003a947c723c */ /* 0x040ff0000004187c */
[C---:B------:R-:W-:Y:S08]  /*7010*/  HMMA.16816.F32.BF16 R120, R148.reuse, R54, R120 ;  /* 0x000000369478723c */ /* 0x040ff00000041878 */
[C---:B------:R-:W-:Y:S08]  /*7020*/  HMMA.16816.F32.BF16 R116, R148.reuse, R50, R116 ;  /* 0x000000329474723c */ /* 0x040ff00000041874 */
[C---:B------:R-:W-:Y:S08]  /*7030*/  HMMA.16816.F32.BF16 R112, R148.reuse, R42, R112 ;  /* 0x0000002a9470723c */ /* 0x040ff00000041870 */
[----:B------:R-:W-:Y:S08]  /*7040*/  HMMA.16816.F32.BF16 R108, R148, R46, R108 ;  /* 0x0000002e946c723c */ /* 0x000ff0000004186c */
[C---:B--2---:R-:W-:Y:S08]  /*7050*/  HMMA.16816.F32.BF16 R104, R72.reuse, R70, R104 ;  /* 0x000000464868723c */ /* 0x044ff00000041868 */
[C---:B------:R-:W-:Y:S08]  /*7060*/  HMMA.16816.F32.BF16 R100, R72.reuse, R66, R100 ;  /* 0x000000424864723c */ /* 0x040ff00000041864 */
[C---:B------:R-:W-:Y:S08]  /*7070*/  HMMA.16816.F32.BF16 R96, R72.reuse, R62, R96 ;  /* 0x0000003e4860723c */ /* 0x040ff00000041860 */
[C---:B------:R-:W-:Y:S08]  /*7080*/  HMMA.16816.F32.BF16 R92, R72.reuse, R58, R92 ;  /* 0x0000003a485c723c */ /* 0x040ff0000004185c */
[C---:B------:R-:W-:Y:S08]  /*7090*/  HMMA.16816.F32.BF16 R88, R72.reuse, R54, R88 ;  /* 0x000000364858723c */ /* 0x040ff00000041858 */
[C---:B------:R-:W-:Y:S08]  /*70a0*/  HMMA.16816.F32.BF16 R84, R72.reuse, R50, R84 ;  /* 0x000000324854723c */ /* 0x040ff00000041854 */
[C---:B------:R-:W-:Y:S08]  /*70b0*/  HMMA.16816.F32.BF16 R80, R72.reuse, R42, R80 ;  /* 0x0000002a4850723c */ /* 0x040ff00000041850 */
[----:B------:R-:W-:Y:S01]  /*70c0*/  HMMA.16816.F32.BF16 R76, R72, R46, R76 ;  /* 0x0000002e484c723c */ /* 0x000fe2000004184c */
[----:B------:R-:W-:-:S04]  /*70d0*/  NOP ;  /* 0x0000000000007918 */ /* 0x000fc80000000000 */
[----:B------:R-:W-:-:S15]  /*70e0*/  @!P1 BRA `(.L_x_1) ;  /* 0xffffffc000cc9947 */ /* 0x000fde000383ffff */
.L_x_0:
[----:B------:R-:W0:Y:S01]  /*70f0*/  S2R R49, SR_TID.X ;  /* 0x0000000000317919 */ /* 0x000e220000002100 */
[----:B------:R-:W2:Y:S01]  /*7100*/  LDC R28, c[0x0][0x3e8] ;  /* 0x0000fa00ff1c7b82 */ /* 0x000ea20000000800 */
[C---:B------:R-:W-:Y:S01]  /*7110*/  FSETP.GT.AND P1, PT, |R169|.reuse, 8.50705917302346158658e+37, PT ;  /* 0x7e800000a900780b */ /* 0x040fe20003f24200 */
[----:B------:R-:W-:Y:S01]  /*7120*/  IMAD.MOV.U32 R143, RZ, RZ, R125 ;  /* 0x000000ffff8f7224 */ /* 0x000fe200078e007d */
[C---:B------:R-:W-:Y:S01]  /*7130*/  FSETP.GEU.AND P4, PT, |R169|.reuse, 1.175494350822287508e-38, PT ;  /* 0x00800000a900780b */ /* 0x040fe20003f8e200 */
[----:B------:R-:W-:Y:S01]  /*7140*/  IMAD.MOV.U32 R71, RZ, RZ, R139 ;  /* 0x000000ffff477224 */ /* 0x000fe200078e008b */
[----:B------:R-:W-:Y:S01]  /*7150*/  FSETP.GEU.AND P2, PT, R169, 1.175494350822287508e-38, PT ;  /* 0x00800000a900780b */ /* 0x000fe20003f4e000 */
[----:B------:R-:W-:Y:S01]  /*7160*/  IMAD.MOV.U32 R41, RZ, RZ, R135 ;  /* 0x000000ffff297224 */ /* 0x000fe200078e0087 */
[C---:B------:R-:W-:Y:S01]  /*7170*/  FSETP.GT.AND P3, PT, |R168|.reuse, 8.50705917302346158658e+37, PT ;  /* 0x7e800000a800780b */ /* 0x040fe20003f64200 */
[----:B------:R-:W-:Y:S01]  /*7180*/  IMAD.MOV.U32 R15, RZ, RZ, R131 ;  /* 0x000000ffff0f7224 */ /* 0x000fe200078e0083 */
[----:B------:R-:W-:Y:S01]  /*7190*/  FSETP.GEU.AND P5, PT, |R168|, 1.175494350822287508e-38, PT ;  /* 0x00800000a800780b */ /* 0x000fe20003fae200 */
[----:B------:R-:W-:-:S02]  /*71a0*/  IMAD.MOV.U32 R13, RZ, RZ, R123 ;  /* 0x000000ffff0d7224 */ /* 0x000fc400078e007b */
[----:B------:R-:W-:Y:S01]  /*71b0*/  FMUL R30, R168, 8388608 ;  /* 0x4b000000a81e7820 */ /* 0x000fe20000400000 */
[----:B-1----:R-:W-:Y:S01]  /*71c0*/  IMAD.MOV.U32 R17, RZ, RZ, R119 ;  /* 0x000000ffff117224 */ /* 0x002fe200078e0077 */
[----:B------:R-:W-:Y:S01]  /*71d0*/  MOV R141, R121 ;  /* 0x00000079008d7202 */ /* 0x000fe20000000f00 */
[----:B------:R-:W-:Y:S02]  /*71e0*/  IMAD.MOV.U32 R125, RZ, RZ, R115 ;  /* 0x000000ffff7d7224 */ /* 0x000fe400078e0073 */
[----:B------:R-:W-:Y:S01]  /*71f0*/  @P1 FMUL R110, R110, 0.25 ;  /* 0x3e8000006e6e1820 */ /* 0x000fe20000400000 */
[----:B------:R-:W-:Y:S02]  /*7200*/  IMAD.MOV.U32 R11, RZ, RZ, R111 ;  /* 0x000000ffff0b7224 */ /* 0x000fe400078e006f */
[----:B------:R-:W-:Y:S01]  /*7210*/  @P1 FMUL R114, R114, 0.25 ;  /* 0x3e80000072721820 */ /* 0x000fe20000400000 */
        /* <DEDUP_REMOVED lines=13> */
[C---:B0-----:R-:W-:Y:S01]  /*72f0*/  IMAD.SHL.U32 R5, R49.reuse, 0x1000, RZ ;  /* 0x0000100031057824 */ /* 0x041fe200078e00ff */
[C---:B------:R-:W-:Y:S01]  /*7300*/  LOP3.LUT R7, R49.reuse, 0xc0, RZ, 0xc0, !PT ;  /* 0x000000c031077812 */ /* 0x040fe200078ec0ff */
[----:B------:R-:W-:Y:S01]  /*7310*/  @P1 FMUL R138, R138, 0.25 ;  /* 0x3e8000008a8a1820 */ /* 0x000fe20000400000 */
[----:B------:R-:W-:Y:S01]  /*7320*/  SHF.L.U32 R6, R49, 0x4, RZ ;  /* 0x0000000431067819 */ /* 0x000fe200000006ff */
[----:B------:R-:W-:Y:S01]  /*7330*/  @!P4 FMUL R11, R11, 16777216 ;  /* 0x4b8000000b0bc820 */ /* 0x000fe20000400000 */
[----:B------:R-:W-:Y:S01]  /*7340*/  LOP3.LUT R5, R5, 0x6000, RZ, 0xc0, !PT ;  /* 0x0000600005057812 */ /* 0x000fe200078ec0ff */
[----:B------:R-:W-:Y:S01]  /*7350*/  @!P4 FMUL R110, R110, 16777216 ;  /* 0x4b8000006e6ec820 */ /* 0x000fe20000400000 */
[----:B------:R-:W-:Y:S01]  /*7360*/  SHF.R.U32.HI R7, RZ, 0x1, R7 ;  /* 0x00000001ff077819 */ /* 0x000fe20000011607 */
[----:B------:R-:W-:Y:S01]  /*7370*/  @!P4 FMUL R125, R125, 16777216 ;  /* 0x4b8000007d7dc820 */ /* 0x000fe20000400000 */
[----:B------:R-:W-:Y:S01]  /*7380*/  LOP3.LUT R8, R5, 0x3f0, R6, 0xf8, !PT ;  /* 0x000003f005087812 */ /* 0x000fe200078ef806 */
[----:B------:R-:W-:Y:S01]  /*7390*/  @!P4 FMUL R114, R114, 16777216 ;  /* 0x4b8000007272c820 */ /* 0x000fe20000400000 */
[----:B------:R-:W-:Y:S01]  /*73a0*/  SHF.R.U32.HI R9, RZ, 0x5, R49 ;  /* 0x00000005ff097819 */ /* 0x000fe20000011631 */
[----:B------:R-:W-:Y:S01]  /*73b0*/  @!P4 FMUL R17, R17, 16777216 ;  /* 0x4b8000001111c820 */ /* 0x000fe20000400000 */
[----:B------:R-:W-:Y:S01]  /*73c0*/  LOP3.LUT R5, R8, R7, RZ, 0x3c, !PT ;  /* 0x0000000708057212 */ /* 0x000fe200078e3cff */
[----:B------:R-:W-:Y:S01]  /*73d0*/  @!P4 FMUL R118, R118, 16777216 ;  /* 0x4b8000007676c820 */ /* 0x000fe20000400000 */
[----:B------:R-:W-:Y:S01]  /*73e0*/  SGXT.U32 R7, R9, 0x3 ;  /* 0x000000030907781a */ /* 0x000fe20000000000 */
[----:B------:R-:W-:Y:S01]  /*73f0*/  @!P4 FMUL R13, R13, 16777216 ;  /* 0x4b8000000d0dc820 */ /* 0x000fe20000400000 */
[----:B------:R-:W-:Y:S01]  /*7400*/  LOP3.LUT R6, R6, 0x70, RZ, 0xc0, !PT ;  /* 0x0000007006067812 */ /* 0x000fe200078ec0ff */
[----:B------:R-:W-:Y:S01]  /*7410*/  @!P4 FMUL R122, R122, 16777216 ;  /* 0x4b8000007a7ac820 */ /* 0x000fe20000400000 */
[----:B------:R-:W-:Y:S01]  /*7420*/  LOP3.LUT R10, R49, 0xff, RZ, 0xc0, !PT ;  /* 0x000000ff310a7812 */ /* 0x000fe200078ec0ff */
[----:B--2---:R-:W-:Y:S01]  /*7430*/  IMAD R7, R7, R28, RZ ;  /* 0x0000001c07077224 */ /* 0x004fe200078e02ff */
[----:B------:R-:W-:Y:S01]  /*7440*/  LOP3.LUT R48, R49, 0x1c, RZ, 0xc0, !PT ;  /* 0x0000001c31307812 */ /* 0x000fe200078ec0ff */
[----:B------:R-:W-:Y:S01]  /*7450*/  @!P4 FMUL R127, R127, 16777216 ;  /* 0x4b8000007f7fc820 */ /* 0x000fe20000400000 */
[----:B------:R-:W-:Y:S01]  /*7460*/  SHF.L.U32 R9, R49, 0x5, RZ ;  /* 0x0000000531097819 */ /* 0x000fe200000006ff */
[----:B------:R-:W-:Y:S01]  /*7470*/  @!P4 FMUL R126, R126, 16777216 ;  /* 0x4b8000007e7ec820 */ /* 0x000fe20000400000 */
[----:B------:R-:W-:Y:S01]  /*7480*/  LEA R29, R28, R7, 0x3 ;  /* 0x000000071c1d7211 */ /* 0x000fe200078e18ff */
[----:B------:R-:W-:Y:S01]  /*7490*/  @!P4 FMUL R15, R15, 16777216 ;  /* 0x4b8000000f0fc820 */ /* 0x000fe20000400000 */
[----:B------:R-:W-:Y:S01]  /*74a0*/  LOP3.LUT R49, R49, 0x18, RZ, 0xc0, !PT ;  /* 0x0000001831317812 */ /* 0x000fe200078ec0ff */
[----:B------:R-:W-:Y:S01]  /*74b0*/  @!P4 FMUL R130, R130, 16777216 ;  /* 0x4b8000008282c820 */ /* 0x000fe20000400000 */
[----:B------:R-:W-:Y:S01]  /*74c0*/  LEA R31, R28, R29, 0x3 ;  /* 0x0000001d1c1f7211 */ /* 0x000fe200078e18ff */
[----:B------:R-:W-:Y:S01]  /*74d0*/  @!P4 FMUL R41, R41, 16777216 ;  /* 0x4b8000002929c820 */ /* 0x000fe20000400000 */
[----:B------:R-:W-:Y:S01]  /*74e0*/  IADD3 R6, PT, PT, R6, UR6, RZ ;  /* 0x0000000606067c10 */ /* 0x000fe2000fffe0ff */
[----:B------:R-:W-:Y:S01]  /*74f0*/  @!P4 FMUL R134, R134, 16777216 ;  /* 0x4b8000008686c820 */ /* 0x000fe20000400000 */
[----:B------:R-:W-:Y:S01]  /*7500*/  LEA R33, R28, R31, 0x3 ;  /* 0x0000001f1c217211 */ /* 0x000fe200078e18ff */
[----:B------:R-:W-:Y:S01]  /*7510*/  @!P4 FMUL R71, R71, 16777216 ;  /* 0x4b8000004747c820 */ /* 0x000fe20000400000 */
[C---:B------:R-:W-:Y:S01]  /*7520*/  LEA R38, R49.reuse, UR6, 0xa ;  /* 0x0000000631267c11 */ /* 0x040fe2000f8e50ff */
[----:B------:R-:W-:Y:S01]  /*7530*/  @!P4 FMUL R138, R138, 16777216 ;  /* 0x4b8000008a8ac820 */ /* 0x000fe20000400000 */
[----:B------:R-:W-:Y:S01]  /*7540*/  LEA.HI R49, R49, R6, RZ, 0x1f ;  /* 0x0000000631317211 */ /* 0x000fe200078ff8ff */
[----:B------:R-:W-:-:S02]  /*7550*/  IMAD R35, R28, 0x8, R33 ;  /* 0x000000081c237824 */ /* 0x000fc400078e0221 */
[C---:B------:R-:W-:Y:S01]  /*7560*/  FMUL R6, R169.reuse, 8388608 ;  /* 0x4b000000a9067820 */ /* 0x040fe20000400000 */
[----:B------:R-:W-:Y:S01]  /*7570*/  MOV R131, R117 ;  /* 0x0000007500837202 */ /* 0x000fe20000000f00 */
[----:B------:R-:W-:Y:S01]  /*7580*/  IMAD.MOV.U32 R149, RZ, RZ, R137 ;  /* 0x000000ffff957224 */ /* 0x000fe200078e0089 */
[----:B------:R-:W-:Y:S01]  /*7590*/  MOV R21, R113 ;  /* 0x0000007100157202 */ /* 0x000fe20000000f00 */
[----:B------:R-:W-:Y:S01]  /*75a0*/  IMAD R37, R28, 0x8, R35 ;  /* 0x000000081c257824 */ /* 0x000fe200078e0223 */
[----:B------:R-:W-:Y:S01]  /*75b0*/  FSEL R6, R6, R169, !P2 ;  /* 0x000000a906067208 */ /* 0x000fe20005000000 */
[----:B------:R-:W-:Y:S01]  /*75c0*/  @P1 FMUL R169, R169, 0.25 ;  /* 0x3e800000a9a91820 */ /* 0x000fe20000400000 */
[----:B------:R-:W-:Y:S01]  /*75d0*/  MOV R23, R109 ;  /* 0x0000006d00177202 */ /* 0x000fe20000000f00 */
[----:B------:R-:W-:Y:S01]  /*75e0*/  IMAD R39, R28, 0x8, R37 ;  /* 0x000000081c277824 */ /* 0x000fe200078e0225 */
[----:B------:R-:W-:Y:S01]  /*75f0*/  FSETP.GT.AND P1, PT, |R167|, 8.50705917302346158658e+37, PT ;  /* 0x7e800000a700780b */ /* 0x000fe20003f24200 */
[----:B------:R-:W-:Y:S01]  /*7600*/  @!P4 FMUL R169, R169, 16777216 ;  /* 0x4b800000a9a9c820 */ /* 0x000fe20000400000 */
[----:B------:R-:W-:Y:S01]  /*7610*/  FSETP.GEU.AND P4, PT, R168, 1.175494350822287508e-38, PT ;  /* 0x00800000a800780b */ /* 0x000fe20003f8e000 */
[----:B------:R-:W-:-:S02]  /*7620*/  IMAD R51, R28, 0x8, R39 ;  /* 0x000000081c337824 */ /* 0x000fc400078e0227 */
[----:B------:R-:W-:Y:S01]  /*7630*/  @P3 FMUL R23, R23, 0.25 ;  /* 0x3e80000017173820 */ /* 0x000fe20000400000 */
[----:B------:R-:W-:Y:S01]  /*7640*/  IMAD.MOV.U32 R147, RZ, RZ, R133 ;  /* 0x000000ffff937224 */ /* 0x000fe200078e0085 */
[----:B------:R-:W0:Y:S01]  /*7650*/  MUFU.RCP R8, R169 ;  /* 0x000000a900087308 */ /* 0x000e220000001000 */
[----:B------:R-:W-:Y:S01]  /*7660*/  IMAD R53, R28, 0x8, R51 ;  /* 0x000000081c357824 */ /* 0x000fe200078e0233 */
[----:B------:R-:W-:Y:S01]  /*7670*/  FSEL R30, R30, R168, !P4 ;  /* 0x000000a81e1e7208 */ /* 0x000fe20006000000 */
[----:B------:R-:W-:Y:S02]  /*7680*/  IMAD.MOV.U32 R145, RZ, RZ, R129 ;  /* 0x000000ffff917224 */ /* 0x000fe400078e0081 */
[----:B------:R-:W-:Y:S01]  /*7690*/  @P3 FMUL R108, R108, 0.25 ;  /* 0x3e8000006c6c3820 */ /* 0x000fe20000400000 */
[----:B------:R-:W-:Y:S02]  /*76a0*/  IMAD R55, R28, 0x8, R53 ;  /* 0x000000081c377824 */ /* 0x000fe400078e0235 */
[----:B------:R-:W-:Y:S01]  /*76b0*/  @P3 FMUL R21, R21, 0.25 ;  /* 0x3e80000015153820 */ /* 0x000fe20000400000 */
[----:B------:R-:W-:Y:S01]  /*76c0*/  @P3 FMUL R112, R112, 0.25 ;  /* 0x3e80000070703820 */ /* 0x000fe20000400000 */
[----:B------:R-:W-:Y:S01]  /*76d0*/  @P3 FMUL R131, R131, 0.25 ;  /* 0x3e80000083833820 */ /* 0x000fe20000400000 */
[----:B------:R-:W-:-:S02]  /*76e0*/  IMAD R57, R28, 0x8, R55 ;  /* 0x000000081c397824 */ /* 0x000fc400078e0237 */
[----:B------:R-:W-:Y:S01]  /*76f0*/  @P3 FMUL R116, R116, 0.25 ;  /* 0x3e80000074743820 */ /* 0x000fe20000400000 */
[----:B------:R-:W-:Y:S01]  /*7700*/  @P3 FMUL R141, R141, 0.25 ;  /* 0x3e8000008d8d3820 */ /* 0x000fe20000400000 */
[----:B------:R-:W-:Y:S01]  /*7710*/  @P3 FMUL R120, R120, 0.25 ;  /* 0x3e80000078783820 */ /* 0x000fe20000400000 */
[----:B------:R-:W-:Y:S02]  /*7720*/  IMAD R59, R28, 0x8, R57 ;  /* 0x000000081c3b7824 */ /* 0x000fe400078e0239 */
[----:B------:R-:W-:Y:S01]  /*7730*/  @P3 FMUL R143, R143, 0.25 ;  /* 0x3e8000008f8f3820 */ /* 0x000fe20000400000 */
[----:B------:R-:W-:Y:S01]  /*7740*/  @P3 FMUL R124, R124, 0.25 ;  /* 0x3e8000007c7c3820 */ /* 0x000fe20000400000 */
[----:B------:R-:W-:Y:S01]  /*7750*/  @P3 FMUL R145, R145, 0.25 ;  /* 0x3e80000091913820 */ /* 0x000fe20000400000 */
[----:B------:R-:W-:Y:S01]  /*7760*/  @P3 FMUL R128, R128, 0.25 ;  /* 0x3e80000080803820 */ /* 0x000fe20000400000 */
[----:B------:R-:W-:Y:S01]  /*7770*/  LEA R61, R28, R59, 0x3 ;  /* 0x0000003b1c3d7211 */ /* 0x000fe200078e18ff */
[----:B------:R-:W-:Y:S01]  /*7780*/  @P3 FMUL R147, R147, 0.25 ;  /* 0x3e80000093933820 */ /* 0x000fe20000400000 */
[----:B------:R-:W-:Y:S01]  /*7790*/  @P3 FMUL R132, R132, 0.25 ;  /* 0x3e80000084843820 */ /* 0x000fe20000400000 */
[----:B------:R-:W-:Y:S01]  /*77a0*/  @P3 FMUL R149, R149, 0.25 ;  /* 0x3e80000095953820 */ /* 0x000fe20000400000 */
[----:B------:R-:W-:Y:S01]  /*77b0*/  @P3 FMUL R136, R136, 0.25 ;  /* 0x3e80000088883820 */ /* 0x000fe20000400000 */
[----:B------:R-:W-:Y:S01]  /*77c0*/  @P3 FMUL R168, R168, 0.25 ;  /* 0x3e800000a8a83820 */ /* 0x000fe20000400000 */
[----:B------:R-:W-:Y:S01]  /*77d0*/  IMAD R63, R28, 0x8, R61 ;  /* 0x000000081c3f7824 */ /* 0x000fe200078e023d */
[----:B------:R-:W-:Y:S01]  /*77e0*/  FSEL R32, RZ, -23, P4 ;  /* 0xc1b80000ff207808 */ /* 0x000fe20002000000 */
[----:B------:R-:W-:Y:S01]  /*77f0*/  @!P5 FMUL R23, R23, 16777216 ;  /* 0x4b8000001717d820 */ /* 0x000fe20000400000 */
        /* <DEDUP_REMOVED lines=16> */
[C---:B------:R-:W-:Y:S01]  /*7900*/  FMUL R50, R167.reuse, 8388608 ;  /* 0x4b000000a7327820 */ /* 0x040fe20000400000 */
[----:B------:R-:W-:Y:S01]  /*7910*/  IMAD.MOV.U32 R115, RZ, RZ, R95 ;  /* 0x000000ffff737224 */ /* 0x000fe200078e005f */
[----:B------:R-:W-:Y:S01]  /*7920*/  MOV R113, R90 ;  /* 0x0000005a00717202 */ /* 0x000fe20000000f00 */
[----:B------:R-:W-:Y:S01]  /*7930*/  IMAD.MOV.U32 R109, RZ, RZ, R89 ;  /* 0x000000ffff6d7224 */ /* 0x000fe200078e0059 */
[----:B------:R-:W-:Y:S01]  /*7940*/  MOV R43, R87 ;  /* 0x00000057002b7202 */ /* 0x000fe20000000f00 */
[----:B------:R-:W-:Y:S01]  /*7950*/  IMAD.MOV.U32 R123, RZ, RZ, R107 ;  /* 0x000000ffff7b7224 */ /* 0x000fe200078e006b */
[C---:B------:R-:W-:Y:S01]  /*7960*/  FSETP.GEU.AND P4, PT, R167.reuse, 1.175494350822287508e-38, PT ;  /* 0x00800000a700780b */ /* 0x040fe20003f8e000 */
[----:B------:R-:W-:Y:S01]  /*7970*/  IMAD.MOV.U32 R121, RZ, RZ, R103 ;  /* 0x000000ffff797224 */ /* 0x000fe200078e0067 */
[----:B------:R-:W-:Y:S01]  /*7980*/  FSETP.GEU.AND P5, PT, |R167|, 1.175494350822287508e-38, PT ;  /* 0x00800000a700780b */ /* 0x000fe20003fae200 */
[----:B------:R-:W-:Y:S01]  /*7990*/  IMAD.MOV.U32 R119, RZ, RZ, R99 ;  /* 0x000000ffff777224 */ /* 0x000fe200078e0063 */
[----:B------:R-:W-:Y:S01]  /*79a0*/  FSEL R34, RZ, -23, P2 ;  /* 0xc1b80000ff227808 */ /* 0x000fe20001000000 */
[----:B------:R-:W-:Y:S01]  /*79b0*/  IMAD.MOV.U32 R95, RZ, RZ, R91 ;  /* 0x000000ffff5f7224 */ /* 0x000fe200078e005b */
[----:B------:R-:W-:Y:S01]  /*79c0*/  FSETP.GT.AND P2, PT, |R166|, 8.50705917302346158658e+37, PT ;  /* 0x7e800000a600780b */ /* 0x000fe20003f44200 */
[----:B------:R-:W-:Y:S01]  /*79d0*/  IMAD.MOV.U32 R45, RZ, RZ, R86 ;  /* 0x000000ffff2d7224 */ /* 0x000fe200078e0056 */
[----:B------:R-:W-:Y:S01]  /*79e0*/  FSEL R50, R50, R167, !P4 ;  /* 0x000000a732327208 */ /* 0x000fe20006000000 */
[----:B------:R-:W-:-:S02]  /*79f0*/  IMAD.MOV.U32 R89, RZ, RZ, R82 ;  /* 0x000000ffff597224 */ /* 0x000fc400078e0052 */
[----:B------:R-:W-:Y:S01]  /*7a00*/  @P1 FMUL R79, R79, 0.25 ;  /* 0x3e8000004f4f1820 */ /* 0x000fe20000400000 */
[----:B------:R-:W-:Y:S02]  /*7a10*/  IMAD.MOV.U32 R47, RZ, RZ, R83 ;  /* 0x000000ffff2f7224 */ /* 0x000fe400078e0053 */
[----:B------:R-:W-:Y:S01]  /*7a20*/  @P1 FMUL R43, R43, 0.25 ;  /* 0x3e8000002b2b1820 */ /* 0x000fe20000400000 */
[----:B------:R-:W-:Y:S02]  /*7a30*/  IMAD.MOV.U32 R19, RZ, RZ, R78 ;  /* 0x000000ffff137224 */ /* 0x000fe400078e004e */
[----:B------:R-:W-:Y:S01]  /*7a40*/  @P1 FMUL R89, R89, 0.25 ;  /* 0x3e80000059591820 */ /* 0x000fe20000400000 */
[----:B------:R-:W-:Y:S02]  /*7a50*/  IMAD R69, R28, 0x8, R63 ;  /* 0x000000081c457824 */ /* 0x000fe400078e023f */
        /* <DEDUP_REMOVED lines=14> */
[----:B------:R-:W-:Y:S01]  /*7b40*/  FSETP.GEU.AND P1, PT, |R166|, 1.175494350822287508e-38, PT ;  /* 0x00800000a600780b */ /* 0x000fe20003f2e200 */
[----:B------:R-:W-:Y:S01]  /*7b50*/  IMAD R75, R28, 0x8, R69 ;  /* 0x000000081c4b7824 */ /* 0x000fe200078e0245 */
[----:B------:R-:W-:Y:S01]  /*7b60*/  MOV R107, R84 ;  /* 0x00000054006b7202 */ /* 0x000fe20000000f00 */
[----:B------:R-:W-:-:S02]  /*7b70*/  IMAD.SHL.U32 R48, R48, 0x4, RZ ;  /* 0x0000000430307824 */ /* 0x000fc400078e00ff */
[----:B0-----:R-:W-:Y:S01]  /*7b80*/  FMUL R82, R8, R127 ;  /* 0x0000007f08527220 */ /* 0x001fe20000400000 */
[----:B------:R-:W-:Y:S02]  /*7b90*/  IMAD.MOV.U32 R103, RZ, RZ, R80 ;  /* 0x000000ffff677224 */ /* 0x000fe400078e0050 */
[----:B------:R-:W-:Y:S01]  /*7ba0*/  FMUL R36, R166, 8388608 ;  /* 0x4b000000a6247820 */ /* 0x000fe20000400000 */
        /* <DEDUP_REMOVED lines=15> */
[----:B------:R-:W-:Y:S01]  /*7ca0*/  FSETP.GEU.AND P3, PT, R166, 1.175494350822287508e-38, PT ;  /* 0x00800000a600780b */ /* 0x000fe20003f6e000 */
[----:B------:R-:W-:Y:S01]  /*7cb0*/  VIADD R8, R30, 0xc0cafb0d ;  /* 0xc0cafb0d1e087836 */ /* 0x000fe20000000000 */
[----:B------:R-:W-:Y:S01]  /*7cc0*/  LEA R67, R28, R75, 0x3 ;  /* 0x0000004b1c437211 */ /* 0x000fe200078e18ff */
[----:B------:R-:W-:Y:S01]  /*7cd0*/  @!P5 FMUL R167, R167, 16777216 ;  /* 0x4b800000a7a7d820 */ /* 0x000fe20000400000 */
[----:B------:R-:W-:Y:S01]  /*7ce0*/  LOP3.LUT R9, R48, 0x1c60, R9, 0x78, !PT ;  /* 0x00001c6030097812 */ /* 0x000fe200078e7809 */
[----:B------:R-:W-:Y:S01]  /*7cf0*/  @!P5 FMUL R43, R43, 16777216 ;  /* 0x4b8000002b2bd820 */ /* 0x000fe20000400000 */
[----:B------:R-:W-:Y:S01]  /*7d00*/  FSEL R36, R36, R166, !P3 ;  /* 0x000000a624247208 */ /* 0x000fe20005800000 */
[----:B------:R-:W-:Y:S01]  /*7d10*/  @P2 FMUL R166, R166, 0.25 ;  /* 0x3e800000a6a62820 */ /* 0x000fe20000400000 */
[----:B------:R-:W-:Y:S01]  /*7d20*/  LEA R73, R28, R67, 0x3 ;  /* 0x000000431c497211 */ /* 0x000fe200078e18ff */
[----:B------:R-:W-:Y:S01]  /*7d30*/  IMAD.IADD R38, R9, 0x1, R38 ;  /* 0x0000000109267824 */ /* 0x000fe200078e0226 */
[----:B------:R-:W-:Y:S01]  /*7d40*/  LOP3.LUT R15, R8, 0xff800000, RZ, 0xc0, !PT ;  /* 0xff800000080f7812 */ /* 0x000fe200078ec0ff */
[----:B------:R-:W-:Y:S01]  /*7d50*/  @!P1 FMUL R166, R166, 16777216 ;  /* 0x4b800000a6a69820 */ /* 0x000fe20000400000 */
[----:B------:R-:W0:Y:S01]  /*7d60*/  MUFU.RCP R8, R167 ;  /* 0x000000a700087308 */ /* 0x000e220000001000 */
[----:B------:R-:W-:Y:S01]  /*7d70*/  IADD3 R9, PT, PT, R6, -0x3f3504f3, RZ ;  /* 0xc0cafb0d06097810 */ /* 0x000fe20007ffe0ff */
[----:B------:R-:W-:Y:S01]  /*7d80*/  IMAD R65, R28, 0x8, R73 ;  /* 0x000000081c417824 */ /* 0x000fe200078e0249 */
[----:B------:R-:W-:Y:S01]  /*7d90*/  ISETP.GE.U32.AND P0, PT, R10, 0x20, PT ;  /* 0x000000200a00780c */ /* 0x000fe20003f06070 */
[----:B------:R-:W-:Y:S01]  /*7da0*/  @!P5 FMUL R79, R79, 16777216 ;  /* 0x4b8000004f4fd820 */ /* 0x000fe20000400000 */
[----:B------:R-:W-:Y:S01]  /*7db0*/  LOP3.LUT R41, R9, 0xff800000, RZ, 0xc0, !PT ;  /* 0xff80000009297812 */ /* 0x000fe200078ec0ff */
[----:B------:R-:W-:Y:S01]  /*7dc0*/  @!P5 FMUL R115, R115, 16777216 ;  /* 0x4b8000007373d820 */ /* 0x000fe20000400000 */
[----:B------:R-:W-:Y:S01]  /*7dd0*/  I2FP.F32.S32 R9, R15 ;  /* 0x0000000f00097245 */ /* 0x000fe20000201400 */
[----:B------:R-:W1:Y:S01]  /*7de0*/  MUFU.RCP R10, R168 ;  /* 0x000000a8000a7308 */ /* 0x000e620000001000 */
[----:B------:R-:W-:Y:S01]  /*7df0*/  MOV R139, R105 ;  /* 0x00000069008b7202 */ /* 0x000fe20000000f00 */
[----:B------:R-:W-:Y:S01]  /*7e00*/  IMAD.MOV.U32 R105, RZ, RZ, R85 ;  /* 0x000000ffff697224 */ /* 0x000fe200078e0055 */
[----:B------:R-:W-:Y:S01]  /*7e10*/  LEA R71, R28, R65, 0x3 ;  /* 0x000000411c477211 */ /* 0x000fe200078e18ff */
[----:B------:R-:W-:Y:S01]  /*7e20*/  FFMA.FTZ R32, R9, 1.1920928955078125e-07, R32 ;  /* 0x3400000009207823 */ /* 0x000fe20000010020 */
[----:B------:R-:W-:Y:S01]  /*7e30*/  MOV R85, R77 ;  /* 0x0000004d00557202 */ /* 0x000fe20000000f00 */
[----:B------:R-:W-:-:S02]  /*7e40*/  VIADD R9, R36, 0xc0cafb0d ;  /* 0xc0cafb0d24097836 */ /* 0x000fc40000000000 */
[----:B------:R-:W-:Y:S01]  /*7e50*/  @!P5 FMUL R121, R121, 16777216 ;  /* 0x4b8000007979d820 */ /* 0x000fe20000400000 */
[----:B------:R-:W2:Y:S01]  /*7e60*/  MUFU.RCP R12, R166 ;  /* 0x000000a6000c7308 */ /* 0x000ea20000001000 */
[----:B------:R-:W-:Y:S02]  /*7e70*/  IMAD R77, R28, 0x8, R71 ;  /* 0x000000081c4d7824 */ /* 0x000fe400078e0247 */
[----:B------:R-:W-:Y:S01]  /*7e80*/  @P2 FMUL R85, R85, 0.25 ;  /* 0x3e80000055552820 */ /* 0x000fe20000400000 */
        /* <DEDUP_REMOVED lines=12> */
[C---:B0-----:R-:W-:Y:S01]  /*7f50*/  FMUL R54, R8.reuse, R43 ;  /* 0x0000002b08367220 */ /* 0x041fe20000400000 */
[C---:B------:R-:W-:Y:S01]  /*7f60*/  FMUL R42, R8.reuse, R79 ;  /* 0x0000004f082a7220 */ /* 0x040fe20000400000 */
[----:B------:R-:W-:Y:S01]  /*7f70*/  LOP3.LUT R43, R9, 0xff800000, RZ, 0xc0, !PT ;  /* 0xff800000092b7812 */ /* 0x000fe200078ec0ff */
[C---:B------:R-:W-:Y:S01]  /*7f80*/  FMUL R60, R8.reuse, R115 ;  /* 0x00000073083c7220 */ /* 0x040fe20000400000 */
[----:B------:R-:W-:Y:S01]  /*7f90*/  FMUL R68, R8, R121 ;  /* 0x0000007908447220 */ /* 0x000fe20000400000 */
[----:B------:R-:W-:Y:S01]  /*7fa0*/  LEA R79, R28, R77, 0x3 ;  /* 0x0000004d1c4f7211 */ /* 0x000fe200078e18ff */
[----:B------:R-:W-:Y:S01]  /*7fb0*/  @!P1 FMUL R85, R85, 16777216 ;  /* 0x4b80000055559820 */ /* 0x000fe20000400000 */
[C---:B------:R-:W-:Y:S01]  /*7fc0*/  FMUL R115, R8.reuse, R119 ;  /* 0x0000007708737220 */ /* 0x040fe20000400000 */
[C---:B------:R-:W-:Y:S01]  /*7fd0*/  FMUL R121, R8.reuse, R123 ;  /* 0x0000007b08797220 */ /* 0x040fe20000400000 */
[----:B------:R-:W-:Y:S01]  /*7fe0*/  MOV R137, R101 ;  /* 0x0000006500897202 */ /* 0x000fe20000000f00 */
        /* <DEDUP_REMOVED lines=10> */
[----:B------:R-:W-:Y:S01]  /*8090*/  MOV R133, R92 ;  /* 0x0000005c00857202 */ /* 0x000fe20000000f00 */
[C---:B-1----:R-:W-:Y:S01]  /*80a0*/  FMUL R92, R10.reuse, R136 ;  /* 0x000000880a5c7220 */ /* 0x042fe20000400000 */
[----:B------:R-:W-:Y:S01]  /*80b0*/  MOV R101, R81 ;  /* 0x0000005100657202 */ /* 0x000fe20000000f00 */
[----:B------:R-:W-:Y:S01]  /*80c0*/  FMUL R81, R10, R132 ;  /* 0x000000840a517220 */ /* 0x000fe20000400000 */
[----:B------:R-:W-:Y:S01]  /*80d0*/  I2FP.F32.S32 R11, R41 ;  /* 0x00000029000b7245 */ /* 0x000fe20000201400 */
[----:B--2---:R-:W-:Y:S01]  /*80e0*/  FMUL R46, R12, R85 ;  /* 0x000000550c2e7220 */ /* 0x004fe20000400000 */
[----:B------:R-:W-:Y:S01]  /*80f0*/  FSEL R8, RZ, -23, P3 ;  /* 0xc1b80000ff087808 */ /* 0x000fe20001800000 */
[----:B------:R-:W-:Y:S01]  /*8100*/  IMAD R85, R28, 0x8, R79 ;  /* 0x000000081c557824 */ /* 0x000fe200078e024f */
[----:B------:R-:W-:Y:S01]  /*8110*/  I2FP.F32.S32 R9, R43 ;  /* 0x0000002b00097245 */ /* 0x000fe20000201400 */
[----:B------:R-:W-:Y:S01]  /*8120*/  FMUL R78, R10, R116 ;  /* 0x000000740a4e7220 */ /* 0x000fe20000400000 */
[----:B------:R-:W-:-:S02]  /*8130*/  IMAD.MOV.U32 R111, RZ, RZ, R88 ;  /* 0x000000ffff6f7224 */ /* 0x000fc400078e0058 */
[----:B------:R-:W-:Y:S01]  /*8140*/  FFMA.FTZ R34, R11, 1.1920928955078125e-07, R34 ;  /* 0x340000000b227823 */ /* 0x000fe20000010022 */
[----:B------:R-:W-:Y:S02]  /*8150*/  IMAD.MOV.U32 R117, RZ, RZ, R93 ;  /* 0x000000ffff757224 */ /* 0x000fe400078e005d */
[----:B------:R-:W-:Y:S01]  /*8160*/  FFMA.FTZ R116, R9, 1.1920928955078125e-07, R8 ;  /* 0x3400000009747823 */ /* 0x000fe20000010008 */
[C---:B------:R-:W-:Y:S01]  /*8170*/  FMUL R83, R10.reuse, R124 ;  /* 0x0000007c0a537220 */ /* 0x040fe20000400000 */
[----:B------:R-:W-:Y:S01]  /*8180*/  FMUL R88, R10, R128 ;  /* 0x000000800a587220 */ /* 0x000fe20000400000 */
[----:B------:R-:W-:Y:S01]  /*8190*/  IADD3 R11, PT, PT, R50, -0x3f3504f3, RZ ;  /* 0xc0cafb0d320b7810 */ /* 0x000fe20007ffe0ff */
[----:B------:R-:W-:Y:S01]  /*81a0*/  @P2 FMUL R117, R117, 0.25 ;  /* 0x3e80000075752820 */ /* 0x000fe20000400000 */
[----:B------:R-:W-:Y:S01]  /*81b0*/  F2FP.BF16.F32.PACK_AB R8, R81, R92 ;  /* 0x0000005c5108723e */ /* 0x000fe200000010ff */
[----:B------:R-:W-:Y:S01]  /*81c0*/  IMAD.MOV.U32 R91, RZ, RZ, R76 ;  /* 0x000000ffff5b7224 */ /* 0x000fe200078e004c */
[----:B------:R-:W-:Y:S01]  /*81d0*/  LEA R81, R28, R85, 0x3 ;  /* 0x000000551c517211 */ /* 0x000fe200078e18ff */
[C---:B------:R-:W-:Y:S01]  /*81e0*/  FMUL R74, R10.reuse, R21 ;  /* 0x000000150a4a7220 */ /* 0x040fe20000400000 */
[----:B------:R-:W-:Y:S01]  /*81f0*/  LOP3.LUT R45, R11, 0xff800000, RZ, 0xc0, !PT ;  /* 0xff8000000b2d7812 */ /* 0x000fe200078ec0ff */
[----:B------:R-:W-:Y:S01]  /*8200*/  FMUL R22, R10, R131 ;  /* 0x000000830a167220 */ /* 0x000fe20000400000 */
[----:B------:R-:W-:Y:S01]  /*8210*/  F2FP.BF16.F32.PACK_AB R9, R83, R88 ;  /* 0x000000585309723e */ /* 0x000fe200000010ff */
[----:B------:R-:W-:Y:S01]  /*8220*/  IMAD R83, R28, 0x8, R81 ;  /* 0x000000081c537824 */ /* 0x000fe200078e0251 */
        /* <DEDUP_REMOVED lines=10> */
[----:B------:R-:W-:Y:S01]  /*82d0*/  FSEL R10, RZ, -23, P4 ;  /* 0xc1b80000ff0a7808 */ /* 0x000fe20002000000 */
[----:B------:R-:W-:Y:S01]  /*82e0*/  @!P1 FMUL R117, R117, 16777216 ;  /* 0x4b80000075759820 */ /* 0x000fe20000400000 */
[----:B------:R-:W-:Y:S01]  /*82f0*/  I2FP.F32.S32 R11, R45 ;  /* 0x0000002d000b7245 */ /* 0x000fe20000201400 */
[----:B------:R-:W-:Y:S01]  /*8300*/  @P2 FMUL R91, R91, 0.25 ;  /* 0x3e8000005b5b2820 */ /* 0x000fe20000400000 */
[----:B------:R-:W-:Y:S01]  /*8310*/  F2FP.BF16.F32.PACK_AB R27, R27, R14 ;  /* 0x0000000e1b1b723e */ /* 0x000fe200000010ff */
[----:B------:R-:W-:Y:S01]  /*8320*/  FMUL R64, R12, R117 ;  /* 0x000000750c407220 */ /* 0x000fe20000400000 */
[----:B------:R-:W-:Y:S01]  /*8330*/  F2FP.BF16.F32.PACK_AB R26, R26, R87 ;  /* 0x000000571a1a723e */ /* 0x000fe200000010ff */
[----:B------:R-:W-:Y:S01]  /*8340*/  FFMA.FTZ R117, R11, 1.1920928955078125e-07, R10 ;  /* 0x340000000b757823 */ /* 0x000fe2000001000a */
[----:B------:R-:W-:Y:S01]  /*8350*/  F2FP.BF16.F32.PACK_AB R14, R17, R80 ;  /* 0x00000050110e723e */ /* 0x000fe200000010ff */
[----:B------:R-:W-:Y:S01]  /*8360*/  @P2 FMUL R101, R101, 0.25 ;  /* 0x3e80000065652820 */ /* 0x000fe20000400000 */
[----:B------:R-:W-:Y:S01]  /*8370*/  LEA R87, R28, R83, 0x3 ;  /* 0x000000531c577211 */ /* 0x000fe200078e18ff */
[----:B------:R-:W-:Y:S01]  /*8380*/  @P2 FMUL R100, R100, 0.25 ;  /* 0x3e80000064642820 */ /* 0x000fe20000400000 */
[----:B------:R-:W-:Y:S01]  /*8390*/  IADD3 R17, PT, PT, R30, -R15, RZ ;  /* 0x8000000f1e117210 */ /* 0x000fe20007ffe0ff */
[----:B------:R-:W-:Y:S01]  /*83a0*/  @P2 FMUL R104, R104, 0.25 ;  /* 0x3e80000068682820 */ /* 0x000fe20000400000 */
[----:B------:R-:W-:Y:S01]  /*83b0*/  F2FP.BF16.F32.PACK_AB R10, R78, R97 ;  /* 0x000000614e0a723e */ /* 0x000fe200000010ff */
[----:B------:R-:W-:Y:S01]  /*83c0*/  @!P1 FMUL R91, R91, 16777216 ;  /* 0x4b8000005b5b9820 */ /* 0x000fe20000400000 */
[----:B------:R-:W-:Y:S01]  /*83d0*/  F2FP.BF16.F32.PACK_AB R11, R13, R76 ;  /* 0x0000004c0d0b723e */ /* 0x000fe200000010ff */
[----:B------:R-:W-:Y:S01]  /*83e0*/  BAR.SYNC.DEFER_BLOCKING 0x0 ;  /* 0x0000000000007b1d */ /* 0x000fe20000010000 */
[----:B------:R-:W-:Y:S01]  /*83f0*/  F2FP.BF16.F32.PACK_AB R23, R23, R74 ;  /* 0x0000004a1717723e */ /* 0x000fe200000010ff */
[----:B------:R-:W-:Y:S01]  /*8400*/  @P2 FMUL R103, R103, 0.25 ;  /* 0x3e80000067672820 */ /* 0x000fe20000400000 */
[----:B------:R-:W-:Y:S01]  /*8410*/  F2FP.BF16.F32.PACK_AB R22, R22, R93 ;  /* 0x0000005d1616723e */ /* 0x000fe200000010ff */
[----:B------:R-:W-:Y:S01]  /*8420*/  IMAD R93, R28, 0x8, R87 ;  /* 0x000000081c5d7824 */ /* 0x000fe200078e0257 */
[----:B------:R-:W-:Y:S01]  /*8430*/  F2FP.BF16.F32.PACK_AB R15, R40, R125 ;  /* 0x0000007d280f723e */ /* 0x000fe200000010ff */
[----:B------:R-:W-:Y:S01]  /*8440*/  FADD R40, R17, -1 ;  /* 0xbf80000011287421 */ /* 0x000fe20000000000 */
[----:B------:R-:W-:Y:S01]  /*8450*/  MOV R74, 0x3dc6b27f ;  /* 0x3dc6b27f004a7802 */ /* 0x000fe20000000f00 */
[----:B------:R-:W-:Y:S01]  /*8460*/  @!P1 FMUL R101, R101, 16777216 ;  /* 0x4b80000065659820 */ /* 0x000fe20000400000 */
[----:B------:R-:W-:Y:S01]  /*8470*/  @P2 FMUL R137, R137, 0.25 ;  /* 0x3e80000089892820 */ /* 0x000fe20000400000 */
[----:B------:R-:W-:Y:S01]  /*8480*/  @P2 FMUL R139, R139, 0.25 ;  /* 0x3e8000008b8b2820 */ /* 0x000fe20000400000 */
[----:B------:R-:W-:Y:S01]  /*8490*/  @!P1 FMUL R100, R100, 16777216 ;  /* 0x4b80000064649820 */ /* 0x000fe20000400000 */
[----:B------:R-:W-:Y:S01]  /*84a0*/  @!P1 FMUL R104, R104, 16777216 ;  /* 0x4b80000068689820 */ /* 0x000fe20000400000 */
[----:B------:R-:W-:Y:S01]  /*84b0*/  LEA R97, R28, R93, 0x3 ;  /* 0x0000005d1c617211 */ /* 0x000fe200078e18ff */
[----:B------:R-:W-:Y:S01]  /*84c0*/  @P2 FMUL R107, R107, 0.25 ;  /* 0x3e8000006b6b2820 */ /* 0x000fe20000400000 */
[C---:B------:R-:W-:Y:S01]  /*84d0*/  FMUL R19, R12.reuse, R91 ;  /* 0x0000005b0c137220 */ /* 0x040fe20000400000 */
[----:B------:R-:W-:Y:S01]  /*84e0*/  @P2 FMUL R109, R109, 0.25 ;  /* 0x3e8000006d6d2820 */ /* 0x000fe20000400000 */
[----:B------:R-:W-:Y:S01]  /*84f0*/  @!P1 FMUL R103, R103, 16777216 ;  /* 0x4b80000067679820 */ /* 0x000fe20000400000 */
[C---:B------:R-:W-:Y:S01]  /*8500*/  FMUL R91, R12.reuse, R101 ;  /* 0x000000650c5b7220 */ /* 0x040fe20000400000 */
[----:B------:R-:W-:Y:S01]  /*8510*/  @P2 FMUL R105, R105, 0.25 ;  /* 0x3e80000069692820 */ /* 0x000fe20000400000 */
[----:B------:R-:W-:Y:S01]  /*8520*/  @P2 FMUL R111, R111, 0.25 ;  /* 0x3e8000006f6f2820 */ /* 0x000fe20000400000 */
[----:B------:R-:W-:Y:S01]  /*8530*/  @!P1 FMUL R137, R137, 16777216 ;  /* 0x4b80000089899820 */ /* 0x000fe20000400000 */
[----:B------:R-:W-:Y:S01]  /*8540*/  @!P1 FMUL R139, R139, 16777216 ;  /* 0x4b8000008b8b9820 */ /* 0x000fe20000400000 */
[C---:B------:R-:W-:Y:S01]  /*8550*/  FMUL R16, R12.reuse, R100 ;  /* 0x000000640c107220 */ /* 0x040fe20000400000 */
[----:B------:R0:W-:Y:S01]  /*8560*/  STS.128 [R38], R8 ;  /* 0x0000000826007388 */ /* 0x0001e20000000c00 */
[----:B------:R-:W-:Y:S01]  /*8570*/  FMUL R101, R12, R104 ;  /* 0x000000680c657220 */ /* 0x000fe20000400000 */
[----:B------:R-:W-:Y:S01]  /*8580*/  @P2 FMUL R133, R133, 0.25 ;  /* 0x3e80000085852820 */ /* 0x000fe20000400000 */
[----:B------:R-:W-:Y:S01]  /*8590*/  @P2 FMUL R135, R135, 0.25 ;  /* 0x3e80000087872820 */ /* 0x000fe20000400000 */
[----:B------:R-:W-:Y:S01]  /*85a0*/  @P2 FMUL R96, R96, 0.25 ;  /* 0x3e80000060602820 */ /* 0x000fe20000400000 */
[----:B------:R-:W-:Y:S01]  /*85b0*/  F2FP.BF16.F32.PACK_AB R13, R82, R99 ;  /* 0x00000063520d723e */ /* 0x000fe200000010ff */
[----:B------:R-:W-:Y:S01]  /*85c0*/  @!P1 FMUL R107, R107, 16777216 ;  /* 0x4b8000006b6b9820 */ /* 0x000fe20000400000 */
[----:B------:R-:W-:-:S02]  /*85d0*/  IMAD R99, R28, 0x8, R97 ;  /* 0x000000081c637824 */ /* 0x000fc400078e0261 */
[----:B------:R-:W-:Y:S01]  /*85e0*/  @!P1 FMUL R109, R109, 16777216 ;  /* 0x4b8000006d6d9820 */ /* 0x000fe20000400000 */
[----:B------:R-:W-:Y:S01]  /*85f0*/  FMUL R52, R12, R103 ;  /* 0x000000670c347220 */ /* 0x000fe20000400000 */
[----:B------:R-:W-:Y:S01]  /*8600*/  F2FP.BF16.F32.PACK_AB R20, R20, R131 ;  /* 0x000000831414723e */ /* 0x000fe200000010ff */
[----:B------:R-:W-:Y:S01]  /*8610*/  @!P1 FMUL R105, R105, 16777216 ;  /* 0x4b80000069699820 */ /* 0x000fe20000400000 */
[----:B------:R-:W-:Y:S01]  /*8620*/  F2FP.BF16.F32.PACK_AB R21, R21, R86 ;  /* 0x000000561515723e */ /* 0x000fe200000010ff */
[----:B------:R-:W-:Y:S01]  /*8630*/  @!P1 FMUL R111, R111, 16777216 ;  /* 0x4b8000006f6f9820 */ /* 0x000fe20000400000 */
[C---:B------:R-:W-:Y:S01]  /*8640*/  FMUL R72, R12.reuse, R137 ;  /* 0x000000890c487220 */ /* 0x040fe20000400000 */
[----:B------:R-:W-:Y:S01]  /*8650*/  FMUL R103, R12, R139 ;  /* 0x0000008b0c677220 */ /* 0x000fe20000400000 */
[----:B0-----:R-:W-:Y:S01]  /*8660*/  FFMA.FTZ R9, R40, R74, -0.16845393180847167969 ;  /* 0xbe2c7f3028097423 */ /* 0x001fe2000001004a */
[----:B------:R-:W-:Y:S01]  /*8670*/  @!P1 FMUL R133, R133, 16777216 ;  /* 0x4b80000085859820 */ /* 0x000fe20000400000 */
[----:B------:R-:W-:Y:S01]  /*8680*/  @!P1 FMUL R135, R135, 16777216 ;  /* 0x4b80000087879820 */ /* 0x000fe20000400000 */
[----:B------:R-:W-:Y:S01]  /*8690*/  @!P1 FMUL R96, R96, 16777216 ;  /* 0x4b80000060609820 */ /* 0x000fe20000400000 */
[----:B------:R-:W-:Y:S01]  /*86a0*/  FFMA.FTZ R9, R40, R9, 0.1716887056827545166 ;  /* 0x3e2fcf2a28097423 */ /* 0x000fe20000010009 */
[----:B------:R-:W-:Y:S01]  /*86b0*/  F2FP.BF16.F32.PACK_AB R16, R16, R101 ;  /* 0x000000651010723e */ /* 0x000fe200000010ff */
[----:B------:R-:W-:Y:S01]  /*86c0*/  FMUL R18, R12, R107 ;  /* 0x0000006b0c127220 */ /* 0x000fe20000400000 */
[----:B------:R-:W-:-:S02]  /*86d0*/  IMAD R101, R28, 0x8, R99 ;  /* 0x000000081c657824 */ /* 0x000fc400078e0263 */
[----:B------:R-:W-:Y:S01]  /*86e0*/  FFMA.FTZ R9, R40, R9, -0.17900948226451873779 ;  /* 0xbe374e4328097423 */ /* 0x000fe20000010009 */
[C---:B------:R-:W-:Y:S01]  /*86f0*/  FMUL R107, R12.reuse, R109 ;  /* 0x0000006d0c6b7220 */ /* 0x040fe20000400000 */
[C---:B------:R-:W-:Y:S01]  /*8700*/  FMUL R58, R12.reuse, R105 ;  /* 0x000000690c3a7220 */ /* 0x040fe20000400000 */
[----:B------:R-:W-:Y:S01]  /*8710*/  FMUL R109, R12, R111 ;  /* 0x0000006f0c6d7220 */ /* 0x000fe20000400000 */
[----:B------:R0:W-:Y:S01]  /*8720*/  STS.128 [R38+0x200], R20 ;  /* 0x0002001426007388 */ /* 0x0001e20000000c00 */
[----:B------:R-:W-:Y:S01]  /*8730*/  FFMA.FTZ R9, R40, R9, 0.20512372255325317383 ;  /* 0x3e520bf428097423 */ /* 0x000fe20000010009 */
[----:B------:R-:W-:Y:S02]  /*8740*/  IMAD.IADD R41, R6, 0x1, -R41 ;  /* 0x0000000106297824 */ /* 0x000fe400078e0a29 */
[C---:B------:R-:W-:Y:S01]  /*8750*/  FMUL R66, R12.reuse, R133 ;  /* 0x000000850c427220 */ /* 0x040fe20000400000 */
[C---:B------:R-:W-:Y:S01]  /*8760*/  FMUL R105, R12.reuse, R135 ;  /* 0x000000870c697220 */ /* 0x040fe20000400000 */
[----:B------:R-:W-:Y:S01]  /*8770*/  FMUL R111, R12, R96 ;  /* 0x000000600c6f7220 */ /* 0x000fe20000400000 */
[----:B------:R-:W-:Y:S01]  /*8780*/  F2FP.BF16.F32.PACK_AB R12, R90, R127 ;  /* 0x0000007f5a0c723e */ /* 0x000fe200000010ff */
[----:B------:R-:W-:Y:S01]  /*8790*/  FFMA.FTZ R9, R40, R9, -0.24046532809734344482 ;  /* 0xbe763c8b28097423 */ /* 0x000fe20000010009 */
[----:B------:R-:W-:Y:S01]  /*87a0*/  FADD R41, R41, -1 ;  /* 0xbf80000029297421 */ /* 0x000fe20000000000 */
[----:B------:R-:W-:Y:S01]  /*87b0*/  IMAD.IADD R43, R36, 0x1, -R43 ;  /* 0x00000001242b7824 */ /* 0x000fe200078e0a2b */
[----:B------:R-:W-:Y:S01]  /*87c0*/  F2FP.BF16.F32.PACK_AB R18, R18, R109 ;  /* 0x0000006d1212723e */ /* 0x000fe200000010ff */
[----:B------:R1:W-:Y:S01]  /*87d0*/  STS.128 [R38+0x280], R12 ;  /* 0x0002800c26007388 */ /* 0x0003e20000000c00 */
[----:B------:R-:W-:Y:S01]  /*87e0*/  FFMA.FTZ R11, R40, R9, 0.28857114911079406738 ;  /* 0x3e93bf99280b7423 */ /* 0x000fe20000010009 */
[----:B------:R-:W-:Y:S01]  /*87f0*/  F2FP.BF16.F32.PACK_AB R8, R68, R121 ;  /* 0x000000794408723e */ /* 0x000fe200000010ff */
[----:B------:R-:W-:Y:S01]  /*8800*/  FADD R43, R43, -1 ;  /* 0xbf8000002b2b7421 */ /* 0x000fe20000000000 */
[----:B------:R-:W-:Y:S01]  /*8810*/  F2FP.BF16.F32.PACK_AB R9, R60, R115 ;  /* 0x000000733c09723e */ /* 0x000fe200000010ff */
[----:B------:R-:W-:Y:S01]  /*8820*/  FFMA.FTZ R11, R40, R11, -0.36067417263984680176 ;  /* 0xbeb8aa49280b7423 */ /* 0x000fe2000001000b */
[----:B0-----:R-:W-:Y:S01]  /*8830*/  F2FP.BF16.F32.PACK_AB R20, R72, R103 ;  /* 0x000000674814723e */ /* 0x001fe200000010ff */
[----:B------:R-:W-:Y:S01]  /*8840*/  IMAD R103, R28, 0x8, R101 ;  /* 0x000000081c677824 */ /* 0x000fe200078e0265 */
[----:B------:R-:W-:Y:S01]  /*8850*/  F2FP.BF16.F32.PACK_AB R21, R64, R105 ;  /* 0x000000694015723e */ /* 0x000fe200000010ff */
[----:B------:R-:W0:Y:S01]  /*8860*/  S2R R194, SR_CTAID.X ;  /* 0x0000000000c27919 */ /* 0x000e220000002500 */
[----:B------:R-:W-:Y:S01]  /*8870*/  F2FP.BF16.F32.PACK_AB R22, R58, R107 ;  /* 0x0000006b3a16723e */ /* 0x000fe200000010ff */
[----:B------:R-:W-:Y:S01]  /*8880*/  IMAD.IADD R45, R50, 0x1, -R45 ;  /* 0x00000001322d7824 */ /* 0x000fe200078e0a2d */
[----:B------:R-:W-:Y:S01]  /*8890*/  LEA R105, R28, R103, 0x3 ;  /* 0x000000671c697211 */ /* 0x000fe200078e18ff */
[----:B------:R-:W2:Y:S01]  /*88a0*/  S2R R195, SR_TID.X ;  /* 0x0000000000c37919 */ /* 0x000ea20000002100 */
[----:B------:R-:W-:Y:S01]  /*88b0*/  F2FP.BF16.F32.PACK_AB R10, R54, R95 ;  /* 0x0000005f360a723e */ /* 0x000fe200000010ff */
[----:B------:R-:W-:Y:S01]  /*88c0*/  FADD R45, R45, -1 ;  /* 0xbf8000002d2d7421 */ /* 0x000fe20000000000 */
[----:B-1----:R-:W-:Y:S01]  /*88d0*/  FFMA.FTZ R12, R41, R74, -0.16845393180847167969 ;  /* 0xbe2c7f30290c7423 */ /* 0x002fe2000001004a */
[----:B------:R-:W-:-:S02]  /*88e0*/  IMAD R107, R28, 0x8, R105 ;  /* 0x000000081c6b7824 */ /* 0x000fc400078e0269 */
[----:B------:R-:W-:Y:S01]  /*88f0*/  FFMA.FTZ R13, R40, R11, 0.48089820146560668945 ;  /* 0x3ef6384a280d7423 */ /* 0x000fe2000001000b */
[----:B------:R-:W-:Y:S01]  /*8900*/  F2FP.BF16.F32.PACK_AB R11, R42, R47 ;  /* 0x0000002f2a0b723e */ /* 0x000fe200000010ff */
[C---:B------:R-:W-:Y:S01]  /*8910*/  FFMA.FTZ R12, R41.reuse, R12, 0.1716887056827545166 ;  /* 0x3e2fcf2a290c7423 */ /* 0x040fe2000001000c */
[----:B------:R-:W-:Y:S01]  /*8920*/  F2FP.BF16.F32.PACK_AB R24, R24, R129 ;  /* 0x000000811818723e */ /* 0x000fe200000010ff */
[----:B------:R-:W-:Y:S01]  /*8930*/  FFMA.FTZ R13, R40, R13, -0.72134751081466674805 ;  /* 0xbf38aa3b280d7423 */ /* 0x000fe2000001000d */
[----:B------:R-:W-:Y:S01]  /*8940*/  LEA R109, R28, R107, 0x3 ;  /* 0x0000006b1c6d7211 */ /* 0x000fe200078e18ff */
[----:B------:R-:W-:Y:S01]  /*8950*/  FFMA.FTZ R12, R41, R12, -0.17900948226451873779 ;  /* 0xbe374e43290c7423 */ /* 0x000fe2000001000c */
[----:B------:R-:W-:Y:S01]  /*8960*/  F2FP.BF16.F32.PACK_AB R25, R25, R84 ;  /* 0x000000541919723e */ /* 0x000fe200000010ff */
[----:B------:R1:W-:Y:S01]  /*8970*/  STS.128 [R38+0x380], R8 ;  /* 0x0003800826007388 */ /* 0x0003e20000000c00 */
[----:B------:R-:W-:Y:S01]  /*8980*/  F2FP.BF16.F32.PACK_AB R17, R66, R111 ;  /* 0x0000006f4211723e */ /* 0x000fe200000010ff */
[----:B------:R-:W-:Y:S01]  /*8990*/  FFMA.FTZ R12, R41, R12, 0.20512372255325317383 ;  /* 0x3e520bf4290c7423 */ /* 0x000fe2000001000c */
[----:B------:R-:W-:Y:S01]  /*89a0*/  IMAD R111, R28, 0x8, R109 ;  /* 0x000000081c6f7824 */ /* 0x000fe200078e026d */
[----:B------:R3:W-:Y:S01]  /*89b0*/  STS.128 [R38+0x80], R24 ;  /* 0x0000801826007388 */ /* 0x0007e20000000c00 */
[----:B------:R-:W-:Y:S01]  /*89c0*/  F2FP.BF16.F32.PACK_AB R19, R19, R52 ;  /* 0x000000341313723e */ /* 0x000fe200000010ff */
[C---:B------:R-:W-:Y:S01]  /*89d0*/  FFMA.FTZ R12, R41.reuse, R12, -0.24046532809734344482 ;  /* 0xbe763c8b290c7423 */ /* 0x040fe2000001000c */
[----:B------:R-:W-:Y:S01]  /*89e0*/  FMUL R13, R40, R13 ;  /* 0x0000000d280d7220 */ /* 0x000fe20000400000 */
[----:B------:R-:W-:Y:S01]  /*89f0*/  F2FP.BF16.F32.PACK_AB R23, R46, R91 ;  /* 0x0000005b2e17723e */ /* 0x000fe200000010ff */
[----:B------:R-:W4:Y:S01]  /*8a00*/  LDCU.64 UR4, c[0x0][0x3e0] ;  /* 0x00007c00ff0477ac */ /* 0x000f220008000a00 */
[C---:B------:R-:W-:Y:S01]  /*8a10*/  FFMA.FTZ R12, R41.reuse, R12, 0.28857114911079406738 ;  /* 0x3e93bf99290c7423 */ /* 0x040fe2000001000c */
[----:B------:R5:W-:Y:S01]  /*8a20*/  STS.128 [R38+0x100], R16 ;  /* 0x0001001026007388 */ /* 0x000be20000000c00 */
[----:B------:R-:W-:Y:S01]  /*8a30*/  FMUL R13, R40, R13 ;  /* 0x0000000d280d7220 */ /* 0x000fe20000400000 */
[----:B------:R-:W-:Y:S01]  /*8a40*/  ISETP.GE.U32.AND P1, PT, R30, 0x7f800000, PT ;  /* 0x7f8000001e00780c */ /* 0x000fe20003f26070 */
[----:B------:R-:W-:Y:S01]  /*8a50*/  FFMA.FTZ R12, R41, R12, -0.36067417263984680176 ;  /* 0xbeb8aa49290c7423 */ /* 0x000fe2000001000c */
[----:B------:R0:W-:Y:S01]  /*8a60*/  STS.128 [R38+0x300], R20 ;  /* 0x0003001426007388 */ /* 0x0001e20000000c00 */
[-C--:B-1----:R-:W-:Y:S01]  /*8a70*/  FFMA.FTZ R8, R43, R74.reuse, -0.16845393180847167969 ;  /* 0xbe2c7f302b087423 */ /* 0x082fe2000001004a */
[----:B------:R-:W-:Y:S01]  /*8a80*/  FFMA.FTZ R10, R45, R74, -0.16845393180847167969 ;  /* 0xbe2c7f302d0a7423 */ /* 0x000fe2000001004a */
[----:B------:R-:W-:Y:S01]  /*8a90*/  FFMA.FTZ R12, R41, R12, 0.48089820146560668945 ;  /* 0x3ef6384a290c7423 */ /* 0x000fe2000001000c */
[----:B------:R-:W-:Y:S01]  /*8aa0*/  FFMA.FTZ R13, R40, 1.4426950216293334961, R13 ;  /* 0x3fb8aa3b280d7823 */ /* 0x000fe2000001000d */
[----:B---3--:R-:W-:Y:S01]  /*8ab0*/  F2FP.BF16.F32.PACK_AB R24, R70, R123 ;  /* 0x0000007b4618723e */ /* 0x008fe200000010ff */
[----:B------:R-:W-:Y:S01]  /*8ac0*/  FFMA.FTZ R8, R43, R8, 0.1716887056827545166 ;  /* 0x3e2fcf2a2b087423 */ /* 0x000fe20000010008 */
[----:B------:R-:W-:Y:S01]  /*8ad0*/  LEA R123, R28, R111, 0x3 ;  /* 0x0000006f1c7b7211 */ /* 0x000fe200078e18ff */
[----:B------:R-:W-:Y:S01]  /*8ae0*/  FFMA.FTZ R12, R41, R12, -0.72134751081466674805 ;  /* 0xbf38aa3b290c7423 */ /* 0x000fe2000001000c */
[----:B------:R-:W-:Y:S01]  /*8af0*/  FFMA.FTZ R10, R45, R10, 0.1716887056827545166 ;  /* 0x3e2fcf2a2d0a7423 */ /* 0x000fe2000001000a */
[----:B------:R-:W-:Y:S01]  /*8b00*/  FFMA.FTZ R8, R43, R8, -0.17900948226451873779 ;  /* 0xbe374e432b087423 */ /* 0x000fe20000010008 */
[----:B------:R-:W-:Y:S01]  /*8b10*/  ISETP.GE.U32.AND P6, PT, R6, 0x7f800000, PT ;  /* 0x7f8000000600780c */ /* 0x000fe20003fc6070 */
[----:B------:R-:W-:-:S02]  /*8b20*/  IMAD R15, R28, 0x8, R123 ;  /* 0x000000081c0f7824 */ /* 0x000fc400078e027b */
[----:B------:R-:W-:Y:S01]  /*8b30*/  FMUL R12, R41, R12 ;  /* 0x0000000c290c7220 */ /* 0x000fe20000400000 */
[----:B------:R-:W-:Y:S01]  /*8b40*/  FFMA.FTZ R8, R43, R8, 0.20512372255325317383 ;  /* 0x3e520bf42b087423 */ /* 0x000fe20000010008 */
[----:B------:R-:W-:Y:S01]  /*8b50*/  FFMA.FTZ R10, R45, R10, -0.17900948226451873779 ;  /* 0xbe374e432d0a7423 */ /* 0x000fe2000001000a */
[----:B------:R-:W-:Y:S01]  /*8b60*/  F2FP.BF16.F32.PACK_AB R25, R62, R119 ;  /* 0x000000773e19723e */ /* 0x000fe200000010ff */
[----:B------:R-:W-:Y:S01]  /*8b70*/  FMUL R12, R41, R12 ;  /* 0x0000000c290c7220 */ /* 0x000fe20000400000 */
[----:B-----5:R-:W-:Y:S01]  /*8b80*/  LEA R17, R28, R15, 0x3 ;  /* 0x0000000f1c117211 */ /* 0x020fe200078e18ff */
[----:B------:R-:W-:Y:S01]  /*8b90*/  FFMA.FTZ R8, R43, R8, -0.24046532809734344482 ;  /* 0xbe763c8b2b087423 */ /* 0x000fe20000010008 */
[----:B------:R-:W-:Y:S01]  /*8ba0*/  FFMA.FTZ R10, R45, R10, 0.20512372255325317383 ;  /* 0x3e520bf42d0a7423 */ /* 0x000fe2000001000a */
[----:B------:R-:W-:Y:S01]  /*8bb0*/  F2FP.BF16.F32.PACK_AB R26, R56, R113 ;  /* 0x00000071381a723e */ /* 0x000fe200000010ff */
[----:B------:R-:W-:Y:S01]  /*8bc0*/  FFMA.FTZ R41, R41, 1.4426950216293334961, R12 ;  /* 0x3fb8aa3b29297823 */ /* 0x000fe2000001000c */
[----:B------:R-:W-:-:S02]  /*8bd0*/  IMAD R19, R28, 0x8, R17 ;  /* 0x000000081c137824 */ /* 0x000fc400078e0211 */
[----:B------:R-:W-:Y:S01]  /*8be0*/  FFMA.FTZ R8, R43, R8, 0.28857114911079406738 ;  /* 0x3e93bf992b087423 */ /* 0x000fe20000010008 */
[----:B------:R-:W-:Y:S01]  /*8bf0*/  F2FP.BF16.F32.PACK_AB R27, R44, R89 ;  /* 0x000000592c1b723e */ /* 0x000fe200000010ff */
[----:B------:R-:W-:Y:S01]  /*8c00*/  FFMA.FTZ R10, R45, R10, -0.24046532809734344482 ;  /* 0xbe763c8b2d0a7423 */ /* 0x000fe2000001000a */
[----:B------:R-:W-:Y:S01]  /*8c10*/  FADD R114, R32, R13 ;  /* 0x0000000d20727221 */ /* 0x000fe20000000000 */
[----:B0-----:R-:W-:Y:S01]  /*8c20*/  LEA R21, R28, R19, 0x3 ;  /* 0x000000131c157211 */ /* 0x001fe200078e18ff */
[C---:B------:R-:W-:Y:S01]  /*8c30*/  FFMA.FTZ R8, R43.reuse, R8, -0.36067417263984680176 ;  /* 0xbeb8aa492b087423 */ /* 0x040fe20000010008 */
[----:B------:R-:W-:Y:S01]  /*8c40*/  ISETP.GE.U32.AND P4, PT, R36, 0x7f800000, PT ;  /* 0x7f8000002400780c */ /* 0x000fe20003f86070 */
[----:B------:R-:W0:Y:S01]  /*8c50*/  LDC.64 R12, c[0x0][0x398] ;  /* 0x0000e600ff0c7b82 */ /* 0x000e220000000a00 */
[C---:B------:R-:W-:Y:S01]  /*8c60*/  LEA R23, R28.reuse, R21, 0x3 ;  /* 0x000000151c177211 */ /* 0x040fe200078e18ff */
[----:B------:R-:W-:Y:S01]  /*8c70*/  FFMA.FTZ R8, R43, R8, 0.48089820146560668945 ;  /* 0x3ef6384a2b087423 */ /* 0x000fe20000010008 */
[----:B------:R-:W-:Y:S01]  /*8c80*/  FFMA.FTZ R10, R45, R10, 0.28857114911079406738 ;  /* 0x3e93bf992d0a7423 */ /* 0x000fe2000001000a */
[----:B------:R1:W-:Y:S01]  /*8c90*/  STS.128 [R38+0x180], R24 ;  /* 0x0001801826007388 */ /* 0x0003e20000000c00 */
[----:B------:R-:W-:Y:S01]  /*8ca0*/  LEA R129, R28, R23, 0x3 ;  /* 0x000000171c817211 */ /* 0x000fe200078e18ff */
[----:B------:R-:W-:Y:S01]  /*8cb0*/  FFMA.FTZ R8, R43, R8, -0.72134751081466674805 ;  /* 0xbf38aa3b2b087423 */ /* 0x000fe20000010008 */
[----:B------:R-:W-:-:S02]  /*8cc0*/  IMAD.SHL.U32 R194, R194, 0x20, RZ ;  /* 0x00000020c2c27824 */ /* 0x000fc400078e00ff */
[----:B------:R-:W-:Y:S01]  /*8cd0*/  FFMA.FTZ R10, R45, R10, -0.36067417263984680176 ;  /* 0xbeb8aa492d0a7423 */ /* 0x000fe2000001000a */
[----:B------:R-:W-:Y:S02]  /*8ce0*/  @P1 IMAD.MOV.U32 R9, RZ, RZ, 0x7f800000 ;  /* 0x7f800000ff091424 */ /* 0x000fe400078e00ff */
[C---:B------:R-:W-:Y:S01]  /*8cf0*/  FMUL R8, R43.reuse, R8 ;  /* 0x000000082b087220 */ /* 0x040fe20000400000 */
[----:B------:R-:W-:Y:S01]  /*8d00*/  FADD R115, R34, R41 ;  /* 0x0000002922737221 */ /* 0x000fe20000000000 */
[----:B------:R-:W-:Y:S01]  /*8d10*/  @P6 IMAD.MOV.U32 R41, RZ, RZ, 0x7f800000 ;  /* 0x7f800000ff296424 */ /* 0x000fe200078e00ff */
[----:B--2---:R-:W-:Y:S01]  /*8d20*/  LOP3.LUT R194, R194, 0x1f, R195, 0xf8, !PT ;  /* 0x0000001fc2c27812 */ /* 0x004fe200078ef8c3 */
[----:B------:R-:W-:Y:S01]  /*8d30*/  FMUL R8, R43, R8 ;  /* 0x000000082b087220 */ /* 0x000fe20000400000 */
[----:B------:R-:W-:Y:S01]  /*8d40*/  FFMA.FTZ R10, R45, R10, 0.48089820146560668945 ;  /* 0x3ef6384a2d0a7423 */ /* 0x000fe2000001000a */
[----:B------:R-:W-:Y:S01]  /*8d50*/  @P1 FFMA.FTZ R114, R30, R9, +INF ;  /* 0x7f8000001e721423 */ /* 0x000fe20000010009 */
[----:B------:R-:W-:Y:S01]  /*8d60*/  @P4 MOV R9, 0x7f800000 ;  /* 0x7f80000000094802 */ /* 0x000fe20000000f00 */
[----:B------:R-:W-:Y:S01]  /*8d70*/  FFMA.FTZ R43, R43, 1.4426950216293334961, R8 ;  /* 0x3fb8aa3b2b2b7823 */ /* 0x000fe20000010008 */
[----:B------:R-:W-:Y:S01]  /*8d80*/  ISETP.GE.U32.AND P5, PT, R50, 0x7f800000, PT ;  /* 0x7f8000003200780c */ /* 0x000fe20003fa6070 */
[----:B------:R-:W-:Y:S01]  /*8d90*/  @P6 FFMA.FTZ R115, R6, R41, +INF ;  /* 0x7f80000006736423 */ /* 0x000fe20000010029 */
[----:B-1----:R-:W-:Y:S01]  /*8da0*/  LEA R25, R28, R129, 0x3 ;  /* 0x000000811c197211 */ /* 0x002fe200078e18ff */
[----:B----4-:R-:W-:Y:S01]  /*8db0*/  UIMAD UR4, UR7, UR4, URZ ;  /* 0x00000004070472a4 */ /* 0x010fe2000f8e02ff */
[----:B------:R-:W-:Y:S01]  /*8dc0*/  FSETP.NEU.AND P2, PT, R6, RZ, PT ;  /* 0x000000ff0600720b */ /* 0x000fe20003f4d000 */
[----:B------:R-:W-:Y:S01]  /*8dd0*/  FFMA.FTZ R10, R45, R10, -0.72134751081466674805 ;  /* 0xbf38aa3b2d0a7423 */ /* 0x000fe2000001000a */
[----:B------:R-:W-:-:S02]  /*8de0*/  IMAD R6, R194, UR5, RZ ;  /* 0x00000005c2067c24 */ /* 0x000fc4000f8e02ff */
[----:B------:R-:W-:Y:S01]  /*8df0*/  FADD R116, R116, R43 ;  /* 0x0000002b74747221 */ /* 0x000fe20000000000 */
[----:B------:R-:W-:Y:S02]  /*8e00*/  IMAD R11, R28, 0x8, R25 ;  /* 0x000000081c0b7824 */ /* 0x000fe400078e0219 */
[----:B------:R-:W-:Y:S01]  /*8e10*/  @P4 FFMA.FTZ R116, R36, R9, +INF ;  /* 0x7f80000024744423 */ /* 0x000fe20000010009 */
[----:B------:R-:W-:Y:S01]  /*8e20*/  USHF.L.U32 UR8, UR4, 0x1, URZ ;  /* 0x0000000104087899 */ /* 0x000fe200080006ff */
[C---:B------:R-:W-:Y:S01]  /*8e30*/  FMUL R10, R45.reuse, R10 ;  /* 0x0000000a2d0a7220 */ /* 0x040fe20000400000 */
[----:B------:R-:W-:Y:S01]  /*8e40*/  IMAD.SHL.U32 R9, R6, 0x2, RZ ;  /* 0x0000000206097824 */ /* 0x000fe200078e00ff */
[----:B------:R-:W-:Y:S01]  /*8e50*/  LEA R27, R28, R11, 0x3 ;  /* 0x0000000b1c1b7211 */ /* 0x000fe200078e18ff */
[----:B------:R-:W-:Y:S01]  /*8e60*/  UIMAD.WIDE UR4, UR4, 0x2, URZ ;  /* 0x00000002040478a5 */ /* 0x000fe2000f8e02ff */
[----:B------:R-:W-:Y:S01]  /*8e70*/  FMUL R10, R45, R10 ;  /* 0x0000000a2d0a7220 */ /* 0x000fe20000400000 */
[----:B------:R-:W-:Y:S01]  /*8e80*/  IMAD.HI R6, R6, 0x2, RZ ;  /* 0x0000000206067827 */ /* 0x000fe200078e02ff */
[----:B0-----:R-:W-:-:S03]  /*8e90*/  IADD3 R158, P4, P6, R9, UR8, R12 ;  /* 0x00000008099e7c10 */ /* 0x001fc6000fe9e00c */
[----:B------:R-:W-:Y:S01]  /*8ea0*/  FFMA.FTZ R10, R45, 1.4426950216293334961, R10 ;  /* 0x3fb8aa3b2d0a7823 */ /* 0x000fe2000001000a */
[----:B------:R-:W-:Y:S01]  /*8eb0*/  IMAD R137, R28, 0x8, R27 ;  /* 0x000000081c897824 */ /* 0x000fe200078e021b */
[----:B------:R-:W-:Y:S02]  /*8ec0*/  @P5 MOV R41, 0x7f800000 ;  /* 0x7f80000000295802 */ /* 0x000fe40000000f00 */
[----:B------:R-:W-:Y:S01]  /*8ed0*/  IADD3.X R176, PT, PT, R6, UR5, R13, P4, P6 ;  /* 0x0000000506b07c10 */ /* 0x000fe2000a7ec40d */
[----:B------:R-:W-:Y:S01]  /*8ee0*/  FADD R117, R117, R10 ;  /* 0x0000000a75757221 */ /* 0x000fe20000000000 */
[----:B------:R-:W-:Y:S01]  /*8ef0*/  LEA R139, R28, R137, 0x3 ;  /* 0x000000891c8b7211 */ /* 0x000fe200078e18ff */
[----:B------:R-:W-:Y:S01]  /*8f00*/  @P5 FFMA.FTZ R117, R50, R41, +INF ;  /* 0x7f80000032755423 */ /* 0x000fe20000010029 */
[-C--:B------:R-:W-:Y:S01]  /*8f10*/  LEA R42, P6, R29, R158.reuse, 0x1 ;  /* 0x0000009e1d2a7211 */ /* 0x080fe200078c08ff */
[----:B------:R-:W0:Y:S01]  /*8f20*/  LDCU UR4, c[0x0][0x3ec] ;  /* 0x00007d80ff0477ac */ /* 0x000e220008000800 */
[-C--:B------:R-:W-:Y:S01]  /*8f30*/  LEA R6, P4, R7, R158.reuse, 0x1 ;  /* 0x0000009e07067211 */ /* 0x080fe200078808ff */
[----:B------:R-:W-:Y:S01]  /*8f40*/  IMAD R141, R28, 0x8, R139 ;  /* 0x000000081c8d7824 */ /* 0x000fe200078e028b */
[----:B------:R-:W-:-:S02]  /*8f50*/  LEA R40, P5, R31, R158, 0x1 ;  /* 0x0000009e1f287211 */ /* 0x000fc400078a08ff */
[----:B------:R-:W-:Y:S02]  /*8f60*/  LEA.HI.X.SX32 R43, R29, R176, 0x1, P6 ;  /* 0x000000b01d2b7211 */ /* 0x000fe400030f0eff */
[----:B------:R-:W-:Y:S02]  /*8f70*/  LEA R46, P6, R35, R158, 0x1 ;  /* 0x0000009e232e7211 */ /* 0x000fe400078c08ff */
[C---:B------:R-:W-:Y:S02]  /*8f80*/  LEA R143, R28.reuse, R141, 0x3 ;  /* 0x0000008d1c8f7211 */ /* 0x040fe400078e18ff */
[-C--:B------:R-:W-:Y:S02]  /*8f90*/  LEA.HI.X.SX32 R7, R7, R176.reuse, 0x1, P4 ;  /* 0x000000b007077211 */ /* 0x080fe400020f0eff */
[----:B------:R-:W-:Y:S01]  /*8fa0*/  LEA.HI.X.SX32 R41, R31, R176, 0x1, P5 ;  /* 0x000000b01f297211 */ /* 0x000fe200028f0eff */
[----:B------:R-:W-:Y:S01]  /*8fb0*/  IMAD R145, R28, 0x8, R143 ;  /* 0x000000081c917824 */ /* 0x000fe200078e028f */
[----:B------:R-:W-:-:S02]  /*8fc0*/  LEA R44, P4, R33, R158, 0x1 ;  /* 0x0000009e212c7211 */ /* 0x000fc400078808ff */
[----:B------:R-:W-:Y:S01]  /*8fd0*/  LEA R88, P5, R37, R158, 0x1 ;  /* 0x0000009e25587211 */ /* 0x000fe200078a08ff */
[----:B0-----:R-:W-:Y:S01]  /*8fe0*/  UIMAD UR4, UR7, UR4, URZ ;  /* 0x00000004070472a4 */ /* 0x001fe2000f8e02ff */
[----:B------:R-:W-:Y:S02]  /*8ff0*/  LEA.HI.X.SX32 R47, R35, R176, 0x1, P6 ;  /* 0x000000b0232f7211 */ /* 0x000fe400030f0eff */
[----:B------:R-:W-:Y:S01]  /*9000*/  LEA R94, P6, R51, R158, 0x1 ;  /* 0x0000009e335e7211 */ /* 0x000fe200078c08ff */
[----:B------:R-:W-:Y:S01]  /*9010*/  USHF.L.U32 UR7, UR4, 0x2, URZ ;  /* 0x0000000204077899 */ /* 0x000fe200080006ff */
[-C--:B------:R-:W-:Y:S01]  /*9020*/  LEA.HI.X.SX32 R45, R33, R176.reuse, 0x1, P4 ;  /* 0x000000b0212d7211 */ /* 0x080fe200020f0eff */
[----:B------:R-:W-:Y:S01]  /*9030*/  BAR.SYNC.DEFER_BLOCKING 0x0 ;  /* 0x0000000000007b1d */ /* 0x000fe20000010000 */
[----:B------:R-:W-:Y:S01]  /*9040*/  LEA.HI.X.SX32 R89, R37, R176, 0x1, P5 ;  /* 0x000000b025597211 */ /* 0x000fe200028f0eff */
[----:B------:R-:W-:Y:S01]  /*9050*/  UIMAD.WIDE UR4, UR4, 0x4, URZ ;  /* 0x00000004040478a5 */ /* 0x000fe2000f8e02ff */
[----:B------:R-:W-:-:S02]  /*9060*/  LEA R90, P4, R39, R158, 0x1 ;  /* 0x0000009e275a7211 */ /* 0x000fc400078808ff */
[----:B------:R-:W-:Y:S02]  /*9070*/  LEA R52, P5, R53, R158, 0x1 ;  /* 0x0000009e35347211 */ /* 0x000fe400078a08ff */
[----:B------:R-:W-:Y:S02]  /*9080*/  LEA.HI.X.SX32 R95, R51, R176, 0x1, P6 ;  /* 0x000000b0335f7211 */ /* 0x000fe400030f0eff */
[----:B------:R-:W-:Y:S02]  /*9090*/  LEA R56, P6, R57, R158, 0x1 ;  /* 0x0000009e39387211 */ /* 0x000fe400078c08ff */
[C---:B------:R-:W-:Y:S02]  /*90a0*/  LEA R147, R28.reuse, R145, 0x3 ;  /* 0x000000911c937211 */ /* 0x040fe400078e18ff */
[-C--:B------:R-:W-:Y:S02]  /*90b0*/  LEA.HI.X.SX32 R91, R39, R176.reuse, 0x1, P4 ;  /* 0x000000b0275b7211 */ /* 0x080fe400020f0eff */
[----:B------:R-:W-:Y:S01]  /*90c0*/  LEA.HI.X.SX32 R53, R53, R176, 0x1, P5 ;  /* 0x000000b035357211 */ /* 0x000fe200028f0eff */
[----:B------:R-:W-:Y:S01]  /*90d0*/  IMAD R149, R28, 0x8, R147 ;  /* 0x000000081c957824 */ /* 0x000fe200078e0293 */
[----:B------:R-:W-:-:S02]  /*90e0*/  LEA R54, P4, R55, R158, 0x1 ;  /* 0x0000009e37367211 */ /* 0x000fc400078808ff */
[----:B------:R-:W-:Y:S02]  /*90f0*/  LEA R58, P5, R59, R158, 0x1 ;  /* 0x0000009e3b3a7211 */ /* 0x000fe400078a08ff */
[----:B------:R-:W-:Y:S02]  /*9100*/  LEA.HI.X.SX32 R57, R57, R176, 0x1, P6 ;  /* 0x000000b039397211 */ /* 0x000fe400030f0eff */
[----:B------:R-:W-:Y:S01]  /*9110*/  LEA R62, P6, R63, R158, 0x1 ;  /* 0x0000009e3f3e7211 */ /* 0x000fe200078c08ff */
[----:B------:R-:W0:Y:S01]  /*9120*/  LDS.128 R32, [R5+UR6+0x1800] ;  /* 0x0018000605207984 */ /* 0x000e220008000c00 */
[-C--:B------:R-:W-:Y:S02]  /*9130*/  LEA.HI.X.SX32 R55, R55, R176.reuse, 0x1, P4 ;  /* 0x000000b037377211 */ /* 0x080fe400020f0eff */
[----:B------:R-:W-:Y:S02]  /*9140*/  LEA.HI.X.SX32 R59, R59, R176, 0x1, P5 ;  /* 0x000000b03b3b7211 */ /* 0x000fe400028f0eff */
        /* <DEDUP_REMOVED lines=11> */
[----:B------:R-:W-:Y:S02]  /*9200*/  LEA R70, P6, R71, R158, 0x1 ;  /* 0x0000009e47467211 */ /* 0x000fe400078c08ff */
        /* <DEDUP_REMOVED lines=20> */
[----:B------:R-:W-:Y:S02]  /*9350*/  LEA R159, R28, R157, 0x3 ;  /* 0x0000009d1c9f7211 */ /* 0x000fe400078e18ff */
[-C--:B------:R-:W-:Y:S02]  /*9360*/  LEA.HI.X.SX32 R83, R83, R176.reuse, 0x1, P4 ;  /* 0x000000b053537211 */ /* 0x080fe400020f0eff */
[----:B------:R-:W-:-:S02]  /*9370*/  LEA.HI.X.SX32 R93, R93, R176, 0x1, P5 ;  /* 0x000000b05d5d7211 */ /* 0x000fc400028f0eff */
[-C--:B------:R-:W-:Y:S02]  /*9380*/  LEA R96, P4, R97, R158.reuse, 0x1 ;  /* 0x0000009e61607211 */ /* 0x080fe400078808ff */
[----:B------:R-:W-:Y:S02]  /*9390*/  LEA R100, P5, R101, R158, 0x1 ;  /* 0x0000009e65647211 */ /* 0x000fe400078a08ff */
[----:B------:R-:W-:Y:S02]  /*93a0*/  LEA.HI.X.SX32 R99, R99, R176, 0x1, P6 ;  /* 0x000000b063637211 */ /* 0x000fe400030f0eff */
[----:B------:R-:W-:Y:S02]  /*93b0*/  LEA R163, R28, R159, 0x3 ;  /* 0x0000009f1ca37211 */ /* 0x000fe400078e18ff */
[----:B------:R-:W-:Y:S02]  /*93c0*/  LEA R104, P6, R105, R158, 0x1 ;  /* 0x0000009e69687211 */ /* 0x000fe400078c08ff */
[----:B------:R-:W-:-:S02]  /*93d0*/  LEA.HI.X.SX32 R97, R97, R176, 0x1, P4 ;  /* 0x000000b061617211 */ /* 0x000fc400020f0eff */
[----:B------:R-:W-:Y:S02]  /*93e0*/  LEA.HI.X.SX32 R101, R101, R176, 0x1, P5 ;  /* 0x000000b065657211 */ /* 0x000fe400028f0eff */
[C---:B------:R-:W-:Y:S02]  /*93f0*/  LEA R165, R28.reuse, R163, 0x3 ;  /* 0x000000a31ca57211 */ /* 0x040fe400078e18ff */
[-C--:B------:R-:W-:Y:S02]  /*9400*/  LEA R102, P4, R103, R158.reuse, 0x1 ;  /* 0x0000009e67667211 */ /* 0x080fe400078808ff */
[----:B------:R-:W-:Y:S01]  /*9410*/  LEA R106, P5, R107, R158, 0x1 ;  /* 0x0000009e6b6a7211 */ /* 0x000fe200078a08ff */
[----:B------:R-:W-:Y:S01]  /*9420*/  IMAD R169, R28, 0x8, R165 ;  /* 0x000000081ca97824 */ /* 0x000fe200078e02a5 */
[----:B------:R-:W-:Y:S02]  /*9430*/  LEA.HI.X.SX32 R105, R105, R176, 0x1, P6 ;  /* 0x000000b069697211 */ /* 0x000fe400030f0eff */
[----:B------:R-:W-:-:S02]  /*9440*/  LEA R110, P6, R111, R158, 0x1 ;  /* 0x0000009e6f6e7211 */ /* 0x000fc400078c08ff */
[-C--:B------:R-:W-:Y:S02]  /*9450*/  LEA.HI.X.SX32 R103, R103, R176.reuse, 0x1, P4 ;  /* 0x000000b067677211 */ /* 0x080fe400020f0eff */
[----:B------:R-:W-:Y:S02]  /*9460*/  LEA.HI.X.SX32 R107, R107, R176, 0x1, P5 ;  /* 0x000000b06b6b7211 */ /* 0x000fe400028f0eff */
[-C--:B------:R-:W-:Y:S02]  /*9470*/  LEA R108, P4, R109, R158.reuse, 0x1 ;  /* 0x0000009e6d6c7211 */ /* 0x080fe400078808ff */
[----:B------:R-:W-:Y:S02]  /*9480*/  LEA R112, P5, R123, R158, 0x1 ;  /* 0x0000009e7b707211 */ /* 0x000fe400078a08ff */
[----:B------:R-:W-:Y:S02]  /*9490*/  LEA.HI.X.SX32 R111, R111, R176, 0x1, P6 ;  /* 0x000000b06f6f7211 */ /* 0x000fe400030f0eff */
[----:B------:R-:W-:-:S02]  /*94a0*/  LEA R120, P6, R17, R158, 0x1 ;  /* 0x0000009e11787211 */ /* 0x000fc400078c08ff */
[-C--:B------:R-:W-:Y:S02]  /*94b0*/  LEA.HI.X.SX32 R109, R109, R176.reuse, 0x1, P4 ;  /* 0x000000b06d6d7211 */ /* 0x080fe400020f0eff */
[----:B------:R-:W-:Y:S02]  /*94c0*/  LEA.HI.X.SX32 R113, R123, R176, 0x1, P5 ;  /* 0x000000b07b717211 */ /* 0x000fe400028f0eff */
[C---:B------:R-:W-:Y:S02]  /*94d0*/  LEA R171, R28.reuse, R169, 0x3 ;  /* 0x000000a91cab7211 */ /* 0x040fe400078e18ff */
[-C--:B------:R-:W-:Y:S02]  /*94e0*/  LEA R118, P4, R15, R158.reuse, 0x1 ;  /* 0x0000009e0f767211 */ /* 0x080fe400078808ff */
[----:B------:R-:W-:Y:S01]  /*94f0*/  LEA R122, P5, R19, R158, 0x1 ;  /* 0x0000009e137a7211 */ /* 0x000fe200078a08ff */
[----:B------:R-:W-:Y:S01]  /*9500*/  IMAD R173, R28, 0x8, R171 ;  /* 0x000000081cad7824 */ /* 0x000fe200078e02ab */
[----:B------:R-:W-:-:S02]  /*9510*/  LEA.HI.X.SX32 R121, R17, R176, 0x1, P6 ;  /* 0x000000b011797211 */ /* 0x000fc400030f0eff */
[----:B------:R-:W-:Y:S02]  /*9520*/  LEA R126, P6, R23, R158, 0x1 ;  /* 0x0000009e177e7211 */ /* 0x000fe400078c08ff */
[-C--:B------:R-:W-:Y:S02]  /*9530*/  LEA.HI.X.SX32 R119, R15, R176.reuse, 0x1, P4 ;  /* 0x000000b00f777211 */ /* 0x080fe400020f0eff */
[----:B------:R-:W-:Y:S01]  /*9540*/  LEA.HI.X.SX32 R123, R19, R176, 0x1, P5 ;  /* 0x000000b0137b7211 */ /* 0x000fe200028f0eff */
[----:B------:R-:W-:Y:S01]  /*9550*/  LDS.128 R12, [R5+UR6+0x400] ;  /* 0x00040006050c7984 */ /* 0x000fe20008000c00 */
[-C--:B------:R-:W-:Y:S02]  /*9560*/  LEA R124, P4, R21, R158.reuse, 0x1 ;  /* 0x0000009e157c7211 */ /* 0x080fe400078808ff */
[----:B------:R-:W-:Y:S01]  /*9570*/  LEA R128, P5, R129, R158, 0x1 ;  /* 0x0000009e81807211 */ /* 0x000fe200078a08ff */
[----:B------:R-:W-:Y:S01]  /*9580*/  LDS.128 R16, [R5+UR6+0x800] ;  /* 0x0008000605107984 */ /* 0x000fe20008000c00 */
[----:B------:R-:W-:-:S02]  /*9590*/  LEA.HI.X.SX32 R127, R23, R176, 0x1, P6 ;  /* 0x000000b0177f7211 */ /* 0x000fc400030f0eff */
[----:B------:R-:W-:Y:S02]  /*95a0*/  LEA R132, P6, R11, R158, 0x1 ;  /* 0x0000009e0b847211 */ /* 0x000fe400078c08ff */
[-C--:B------:R-:W-:Y:S02]  /*95b0*/  LEA.HI.X.SX32 R125, R21, R176.reuse, 0x1, P4 ;  /* 0x000000b0157d7211 */ /* 0x080fe400020f0eff */
[----:B------:R-:W-:Y:S01]  /*95c0*/  LEA.HI.X.SX32 R129, R129, R176, 0x1, P5 ;  /* 0x000000b081817211 */ /* 0x000fe200028f0eff */
[----:B------:R-:W-:Y:S01]  /*95d0*/  LDS.128 R20, [R5+UR6+0xc00] ;  /* 0x000c000605147984 */ /* 0x000fe20008000c00 */
[C---:B------:R-:W-:Y:S02]  /*95e0*/  LEA R175, R28.reuse, R173, 0x3 ;  /* 0x000000ad1caf7211 */ /* 0x040fe400078e18ff */
[-C--:B------:R-:W-:Y:S02]  /*95f0*/  LEA R130, P4, R25, R158.reuse, 0x1 ;  /* 0x0000009e19827211 */ /* 0x080fe400078808ff */
[----:B------:R-:W-:Y:S01]  /*9600*/  LEA R134, P5, R27, R158, 0x1 ;  /* 0x0000009e1b867211 */ /* 0x000fe200078a08ff */
[----:B------:R-:W-:Y:S01]  /*9610*/  IMAD R174, R28, 0x8, R175 ;  /* 0x000000081cae7824 */ /* 0x000fe200078e02af */
[----:B------:R-:W-:-:S02]  /*9620*/  LEA.HI.X.SX32 R133, R11, R176, 0x1, P6 ;  /* 0x000000b00b857211 */ /* 0x000fc400030f0eff */
[----:B------:R-:W1:Y:S01]  /*9630*/  LDS.128 R8, [R5+UR6] ;  /* 0x0000000605087984 */ /* 0x000e620008000c00 */
[-C--:B------:R-:W-:Y:S02]  /*9640*/  LEA.HI.X.SX32 R131, R25, R176.reuse, 0x1, P4 ;  /* 0x000000b019837211 */ /* 0x080fe400020f0eff */
[----:B------:R-:W-:Y:S02]  /*9650*/  LEA.HI.X.SX32 R135, R27, R176, 0x1, P5 ;  /* 0x000000b01b877211 */ /* 0x000fe400028f0eff */
[----:B------:R-:W-:Y:S01]  /*9660*/  FSETP.NEU.AND P3, PT, R30, RZ, PT ;  /* 0x000000ff1e00720b */ /* 0x000fe20003f6d000 */
[----:B------:R-:W-:Y:S01]  /*9670*/  LDS.128 R24, [R5+UR6+0x1000] ;  /* 0x0010000605187984 */ /* 0x000fe20008000c00 */
[----:B------:R-:W-:Y:S02]  /*9680*/  FSETP.NEU.AND P1, PT, R36, RZ, PT ;  /* 0x000000ff2400720b */ /* 0x000fe40003f2d000 */
[-C--:B------:R-:W-:Y:S01]  /*9690*/  LEA R138, P6, R139, R158.reuse, 0x1 ;  /* 0x0000009e8b8a7211 */ /* 0x080fe200078c08ff */
[----:B------:R-:W2:Y:S01]  /*96a0*/  LDS.128 R28, [R5+UR6+0x1400] ;  /* 0x00140006051c7984 */ /* 0x000ea20008000c00 */
[----:B------:R-:W-:-:S02]  /*96b0*/  LEA R136, P4, R137, R158, 0x1 ;  /* 0x0000009e89887211 */ /* 0x000fc400078808ff */
[----:B------:R-:W-:Y:S01]  /*96c0*/  LEA.HI.X.SX32 R139, R139, R176, 0x1, P6 ;  /* 0x000000b08b8b7211 */ /* 0x000fe200030f0eff */
[----:B------:R3:W4:Y:S01]  /*96d0*/  LDS.128 R36, [R5+UR6+0x1c00] ;  /* 0x001c000605247984 */ /* 0x0007220008000c00 */
[----:B------:R-:W-:Y:S02]  /*96e0*/  LEA R144, P6, R145, R158, 0x1 ;  /* 0x0000009e91907211 */ /* 0x000fe400078c08ff */
[----:B0-----:R-:W-:Y:S02]  /*96f0*/  PRMT R51, R33, 0x7632, R51 ;  /* 0x0000763221337816 */ /* 0x001fe40000000033 */
[----:B------:R-:W-:Y:S02]  /*9700*/  LEA.HI.X.SX32 R145, R145, R176, 0x1, P6 ;  /* 0x000000b091917211 */ /* 0x000fe400030f0eff */
[-C--:B------:R-:W-:Y:S02]  /*9710*/  LEA R150, P6, R151, R158.reuse, 0x1 ;  /* 0x0000009e97967211 */ /* 0x080fe400078c08ff */
[----:B------:R-:W-:-:S02]  /*9720*/  LEA R140, P5, R141, R158, 0x1 ;  /* 0x0000009e8d8c7211 */ /* 0x000fc400078a08ff */
[----:B------:R-:W-:Y:S02]  /*9730*/  LEA.HI.X.SX32 R151, R151, R176, 0x1, P6 ;  /* 0x000000b097977211 */ /* 0x000fe400030f0eff */
[----:B------:R-:W-:Y:S02]  /*9740*/  LEA R156, P6, R157, R158, 0x1 ;  /* 0x0000009e9d9c7211 */ /* 0x000fe400078c08ff */
[-C--:B------:R-:W-:Y:S02]  /*9750*/  LEA.HI.X.SX32 R137, R137, R176.reuse, 0x1, P4 ;  /* 0x000000b089897211 */ /* 0x080fe400020f0eff */
[----:B------:R-:W-:Y:S02]  /*9760*/  LEA.HI.X.SX32 R157, R157, R176, 0x1, P6 ;  /* 0x000000b09d9d7211 */ /* 0x000fe400030f0eff */
[-C--:B------:R-:W-:Y:S02]  /*9770*/  LEA R166, P6, R165, R158.reuse, 0x1 ;  /* 0x0000009ea5a67211 */ /* 0x080fe400078c08ff */
[----:B------:R-:W-:-:S02]  /*9780*/  LEA R142, P4, R143, R158, 0x1 ;  /* 0x0000009e8f8e7211 */ /* 0x000fc400078808ff */
[----:B------:R-:W-:Y:S02]  /*9790*/  LEA.HI.X.SX32 R167, R165, R176, 0x1, P6 ;  /* 0x000000b0a5a77211 */ /* 0x000fe400030f0eff */
[C---:B------:R-:W-:Y:S01]  /*97a0*/  LEA R172, P6, R173.reuse, R158, 0x1 ;  /* 0x0000009eadac7211 */ /* 0x040fe200078c08ff */
[----:B-1----:R0:W-:Y:S01]  /*97b0*/  STG.E.U16 desc[UR10][R6.64], R8 ;  /* 0x0000000806007986 */ /* 0x0021e2000c10150a */
[----:B---3--:R-:W-:Y:S02]  /*97c0*/  PRMT R5, R8, 0x7632, R5 ;  /* 0x0000763208057816 */ /* 0x008fe40000000005 */
[-C--:B------:R-:W-:Y:S01]  /*97d0*/  LEA.HI.X.SX32 R173, R173, R176.reuse, 0x1, P6 ;  /* 0x000000b0adad7211 */ /* 0x080fe200030f0eff */
[----:B------:R1:W-:Y:S01]  /*97e0*/  STG.E.U16 desc[UR10][R42.64], R12 ;  /* 0x0000000c2a007986 */ /* 0x0003e2000c10150a */
[----:B------:R-:W-:Y:S02]  /*97f0*/  FSETP.NEU.AND P6, PT, R50, RZ, PT ;  /* 0x000000ff3200720b */ /* 0x000fe40003fcd000 */
[----:B------:R-:W-:Y:S01]  /*9800*/  LEA.HI.X.SX32 R141, R141, R176, 0x1, P5 ;  /* 0x000000b08d8d7211 */ /* 0x000fe200028f0eff */
[----:B------:R3:W-:Y:S01]  /*9810*/  STG.E.U16 desc[UR10][R40.64], R16 ;  /* 0x0000001028007986 */ /* 0x0007e2000c10150a */
[----:B------:R-:W-:-:S02]  /*9820*/  LEA R146, P5, R147, R158, 0x1 ;  /* 0x0000009e93927211 */ /* 0x000fc400078a08ff */
[----:B--2---:R-:W-:Y:S01]  /*9830*/  PRMT R50, R29, 0x7632, R50 ;  /* 0x000076321d327816 */ /* 0x004fe20000000032 */
[----:B------:R-:W-:Y:S01]  /*9840*/  STG.E.U16 desc[UR10][R44.64], R20 ;  /* 0x000000142c007986 */ /* 0x000fe2000c10150a */
[----:B0-----:R-:W-:Y:S02]  /*9850*/  PRMT R7, R12, 0x7632, R7 ;  /* 0x000076320c077816 */ /* 0x001fe40000000007 */
[----:B------:R-:W-:Y:S01]  /*9860*/  PRMT R6, R16, 0x7632, R6 ;  /* 0x0000763210067816 */ /* 0x000fe20000000006 */
[----:B------:R0:W-:Y:S01]  /*9870*/  STG.E.U16 desc[UR10][R46.64], R24 ;  /* 0x000000182e007986 */ /* 0x0001e2000c10150a */
[----:B------:R-:W-:Y:S02]  /*9880*/  PRMT R8, R20, 0x7632, R8 ;  /* 0x0000763214087816 */ /* 0x000fe40000000008 */
[----:B-1----:R-:W-:Y:S01]  /*9890*/  PRMT R43, R13, 0x7632, R43 ;  /* 0x000076320d2b7816 */ /* 0x002fe2000000002b */
[----:B------:R1:W-:Y:S01]  /*98a0*/  STG.E.U16 desc[UR10][R88.64], R28 ;  /* 0x0000001c58007986 */ /* 0x0003e2000c10150a */
[----:B---3--:R-:W-:-:S02]  /*98b0*/  PRMT R41, R9, 0x7632, R41 ;  /* 0x0000763209297816 */ /* 0x008fc40000000029 */
[----:B------:R-:W-:Y:S01]  /*98c0*/  LEA.HI.X.SX32 R143, R143, R176, 0x1, P4 ;  /* 0x000000b08f8f7211 */ /* 0x000fe200020f0eff */
[----:B------:R2:W-:Y:S01]  /*98d0*/  STG.E.U16 desc[UR10][R90.64], R32 ;  /* 0x000000205a007986 */ /* 0x0005e2000c10150a */
[----:B------:R-:W-:Y:S02]  /*98e0*/  LEA R148, P4, R149, R158, 0x1 ;  /* 0x0000009e95947211 */ /* 0x000fe400078808ff */
[----:B------:R-:W-:Y:S01]  /*98f0*/  LEA.HI.X.SX32 R147, R147, R176, 0x1, P5 ;  /* 0x000000b093937211 */ /* 0x000fe200028f0eff */
[----:B----4-:R3:W-:Y:S01]  /*9900*/  STG.E.U16 desc[UR10][R94.64], R36 ;  /* 0x000000245e007986 */ /* 0x0107e2000c10150a */
[----:B0-----:R-:W-:Y:S02]  /*9910*/  PRMT R24, R24, 0x7632, R24 ;  /* 0x0000763218187816 */ /* 0x001fe40000000018 */
[----:B------:R-:W-:Y:S01]  /*9920*/  PRMT R46, R17, 0x7632, R46 ;  /* 0x00007632112e7816 */ /* 0x000fe2000000002e */
[----:B------:R0:W-:Y:S01]  /*9930*/  STG.E.U16 desc[UR10][R52.64], R5 ;  /* 0x0000000534007986 */ /* 0x0001e2000c10150a */
[----:B-1----:R-:W-:-:S02]  /*9940*/  PRMT R28, R28, 0x7632, R28 ;  /* 0x000076321c1c7816 */ /* 0x002fc4000000001c */
[----:B------:R-:W-:Y:S01]  /*9950*/  LEA R152, P5, R153, R158, 0x1 ;  /* 0x0000009e99987211 */ /* 0x000fe200078a08ff */
[----:B------:R-:W-:Y:S01]  /*9960*/  STG.E.U16 desc[UR10][R54.64], R7 ;  /* 0x0000000736007986 */ /* 0x000fe2000c10150a */
[----:B--2---:R-:W-:Y:S02]  /*9970*/  PRMT R32, R32, 0x7632, R32 ;  /* 0x0000763220207816 */ /* 0x004fe40000000020 */
[----:B------:R-:W-:Y:S01]  /*9980*/  LEA.HI.X.SX32 R149, R149, R176, 0x1, P4 ;  /* 0x000000b095957211 */ /* 0x000fe200020f0eff */
[----:B------:R1:W-:Y:S01]  /*9990*/  STG.E.U16 desc[UR10][R56.64], R6 ;  /* 0x0000000638007986 */ /* 0x0003e2000c10150a */
[----:B---3--:R-:W-:Y:S02]  /*99a0*/  PRMT R36, R36, 0x7632, R36 ;  /* 0x0000763224247816 */ /* 0x008fe40000000024 */
[----:B------:R-:W-:Y:S01]  /*99b0*/  LEA R154, P4, R155, R158, 0x1 ;  /* 0x0000009e9b9a7211 */ /* 0x000fe200078808ff */
[----:B------:R-:W-:Y:S01]  /*99c0*/  STG.E.U16 desc[UR10][R58.64], R8 ;  /* 0x000000083a007986 */ /* 0x000fe2000c10150a */
[----:B0-----:R-:W-:-:S02]  /*99d0*/  PRMT R5, R21, 0x7632, R5 ;  /* 0x0000763215057816 */ /* 0x001fc40000000005 */
[----:B------:R-:W-:Y:S01]  /*99e0*/  PRMT R52, R37, 0x7632, R52 ;  /* 0x0000763225347816 */ /* 0x000fe20000000034 */
[----:B------:R-:W-:Y:S01]  /*99f0*/  STG.E.U16 desc[UR10][R60.64], R24 ;  /* 0x000000183c007986 */ /* 0x000fe2000c10150a */
[----:B------:R-:W-:Y:S02]  /*9a00*/  LEA.HI.X.SX32 R153, R153, R176, 0x1, P5 ;  /* 0x000000b099997211 */ /* 0x000fe400028f0eff */
[----:B------:R-:W-:Y:S01]  /*9a10*/  LEA R160, P5, R159, R158, 0x1 ;  /* 0x0000009e9fa07211 */ /* 0x000fe200078a08ff */
[----:B------:R0:W-:Y:S01]  /*9a20*/  STG.E.U16 desc[UR10][R62.64], R28 ;  /* 0x0000001c3e007986 */ /* 0x0001e2000c10150a */
[----:B------:R-:W-:Y:S01]  /*9a30*/  LEA.HI.X.SX32 R155, R155, R176, 0x1, P4 ;  /* 0x000000b09b9b7211 */ /* 0x000fe200020f0eff */
[----:B-1----:R-:W1:Y:S01]  /*9a40*/  LDC.64 R6, c[0x0][0x3a0] ;  /* 0x0000e800ff067b82 */ /* 0x002e620000000a00 */
[----:B------:R-:W-:Y:S01]  /*9a50*/  LEA R162, P4, R163, R158, 0x1 ;  /* 0x0000009ea3a27211 */ /* 0x000fe200078808ff */
[----:B------:R2:W-:Y:S01]  /*9a60*/  STG.E.U16 desc[UR10][R68.64], R32 ;  /* 0x0000002044007986 */ /* 0x0005e2000c10150a */
[----:B------:R-:W-:-:S02]  /*9a70*/  LEA.HI.X.SX32 R161, R159, R176, 0x1, P5 ;  /* 0x000000b09fa17211 */ /* 0x000fc400028f0eff */
[----:B------:R-:W-:Y:S01]  /*9a80*/  LEA R164, P5, R169, R158, 0x1 ;  /* 0x0000009ea9a47211 */ /* 0x000fe200078a08ff */
[----:B------:R-:W-:Y:S01]  /*9a90*/  STG.E.U16 desc[UR10][R74.64], R36 ;  /* 0x000000244a007986 */ /* 0x000fe2000c10150a */
[----:B------:R-:W-:Y:S02]  /*9aa0*/  LEA.HI.X.SX32 R163, R163, R176, 0x1, P4 ;  /* 0x000000b0a3a37211 */ /* 0x000fe400020f0eff */
[----:B------:R-:W-:Y:S01]  /*9ab0*/  LEA R168, P4, R171, R158, 0x1 ;  /* 0x0000009eaba87211 */ /* 0x000fe200078808ff */
[----:B------:R3:W-:Y:S01]  /*9ac0*/  STG.E.U16 desc[UR10][R66.64], R9 ;  /* 0x0000000942007986 */ /* 0x0007e2000c10150a */
[----:B0-----:R-:W-:Y:S02]  /*9ad0*/  PRMT R63, R10, 0x7632, R63 ;  /* 0x000076320a3f7816 */ /* 0x001fe4000000003f */
[----:B------:R-:W-:Y:S01]  /*9ae0*/  LEA.HI.X.SX32 R165, R169, R176, 0x1, P5 ;  /* 0x000000b0a9a57211 */ /* 0x000fe200028f0eff */
[----:B------:R-:W-:Y:S01]  /*9af0*/  STG.E.U16 desc[UR10][R72.64], R13 ;  /* 0x0000000d48007986 */ /* 0x000fe2000c10150a */
[----:B--2---:R-:W-:-:S02]  /*9b00*/  PRMT R68, R30, 0x7632, R68 ;  /* 0x000076321e447816 */ /* 0x004fc40000000044 */
[----:B------:R-:W-:Y:S01]  /*9b10*/  PRMT R69, R34, 0x7632, R69 ;  /* 0x0000763222457816 */ /* 0x000fe20000000045 */
[----:B------:R0:W-:Y:S01]  /*9b20*/  STG.E.U16 desc[UR10][R64.64], R17 ;  /* 0x0000001140007986 */ /* 0x0001e2000c10150a */
[----:B------:R-:W-:Y:S02]  /*9b30*/  LEA R170, P5, R175, R158, 0x1 ;  /* 0x0000009eafaa7211 */ /* 0x000fe400078a08ff */
[----:B------:R-:W-:Y:S01]  /*9b40*/  LEA.HI.X.SX32 R169, R171, R176, 0x1, P4 ;  /* 0x000000b0aba97211 */ /* 0x000fe200020f0eff */
[----:B------:R2:W-:Y:S01]  /*9b50*/  STG.E.U16 desc[UR10][R70.64], R21 ;  /* 0x0000001546007986 */ /* 0x0005e2000c10150a */
[----:B---3--:R-:W-:Y:S02]  /*9b60*/  PRMT R66, R22, 0x7632, R66 ;  /* 0x0000763216427816 */ /* 0x008fe40000000042 */
[----:B------:R-:W-:Y:S01]  /*9b70*/  PRMT R67, R26, 0x7632, R67 ;  /* 0x000076321a437816 */ /* 0x000fe20000000043 */
[----:B------:R3:W-:Y:S01]  /*9b80*/  STG.E.U16 desc[UR10][R76.64], R25 ;  /* 0x000000194c007986 */ /* 0x0007e2000c10150a */
[----:B------:R-:W-:-:S02]  /*9b90*/  LEA R158, P4, R174, R158, 0x1 ;  /* 0x0000009eae9e7211 */ /* 0x000fc400078808ff */
[-C--:B------:R-:W-:Y:S01]  /*9ba0*/  LEA.HI.X.SX32 R171, R175, R176.reuse, 0x1, P5 ;  /* 0x000000b0afab7211 */ /* 0x080fe200028f0eff */
[----:B------:R4:W-:Y:S01]  /*9bb0*/  STG.E.U16 desc[UR10][R78.64], R29 ;  /* 0x0000001d4e007986 */ /* 0x0009e2000c10150a */
[----:B0-----:R-:W-:Y:S02]  /*9bc0*/  PRMT R64, R14, 0x7632, R64 ;  /* 0x000076320e407816 */ /* 0x001fe40000000040 */
[----:B------:R-:W-:Y:S01]  /*9bd0*/  PRMT R65, R18, 0x7632, R65 ;  /* 0x0000763212417816 */ /* 0x000fe20000000041 */
[----:B------:R0:W-:Y:S01]  /*9be0*/  STG.E.U16 desc[UR10][R84.64], R33 ;  /* 0x0000002154007986 */ /* 0x0001e2000c10150a */
[----:B--2---:R-:W-:Y:S02]  /*9bf0*/  PRMT R70, R38, 0x7632, R70 ;  /* 0x0000763226467816 */ /* 0x004fe40000000046 */
[----:B------:R-:W-:Y:S01]  /*9c00*/  LEA.HI.X.SX32 R159, R174, R176, 0x1, P4 ;  /* 0x000000b0ae9f7211 */ /* 0x000fe200020f0eff */
[----:B------:R2:W-:Y:S01]  /*9c10*/  STG.E.U16 desc[UR10][R80.64], R37 ;  /* 0x0000002550007986 */ /* 0x0005e2000c10150a */
[----:B---3--:R-:W-:-:S02]  /*9c20*/  PRMT R25, R25, 0x7632, R25 ;  /* 0x0000763219197816 */ /* 0x008fc40000000019 */
[----:B------:R-:W-:Y:S01]  /*9c30*/  FSEL R115, R115, -INF , P2 ;  /* 0xff80000073737808 */ /* 0x000fe20001000000 */
[----:B------:R3:W-:Y:S01]  /*9c40*/  STG.E.U16 desc[UR10][R82.64], R41 ;  /* 0x0000002952007986 */ /* 0x0007e2000c10150a */
[----:B----4-:R-:W-:Y:S02]  /*9c50*/  PRMT R79, R39, 0x7632, R79 ;  /* 0x00007632274f7816 */ /* 0x010fe4000000004f */
[----:B------:R-:W-:Y:S01]  /*9c60*/  FSEL R116, R116, -INF , P1 ;  /* 0xff80000074747808 */ /* 0x000fe20000800000 */
[----:B------:R4:W-:Y:S01]  /*9c70*/  STG.E.U16 desc[UR10][R86.64], R43 ;  /* 0x0000002b56007986 */ /* 0x0009e2000c10150a */
[----:B0-----:R-:W-:Y:S01]  /*9c80*/  PRMT R84, R27, 0x7632, R84 ;  /* 0x000076321b547816 */ /* 0x001fe20000000054 */
[----:B------:R-:W-:Y:S01]  /*9c90*/  FFMA R9, R115, 0.69314718246459960938, R2 ;  /* 0x3f31721873097823 */ /* 0x000fe20000000002 */
[----:B------:R-:W-:Y:S01]  /*9ca0*/  PRMT R85, R35, 0x7632, R85 ;  /* 0x0000763223557816 */ /* 0x000fe20000000055 */
[----:B------:R-:W-:Y:S01]  /*9cb0*/  STG.E.U16 desc[UR10][R92.64], R46 ;  /* 0x0000002e5c007986 */ /* 0x000fe2000c10150a */
[----:B--2---:R-:W-:-:S02]  /*9cc0*/  PRMT R80, R11, 0x7632, R80 ;  /* 0x000076320b507816 */ /* 0x004fc40000000050 */
[----:B------:R-:W-:Y:S01]  /*9cd0*/  PRMT R81, R15, 0x7632, R81 ;  /* 0x000076320f517816 */ /* 0x000fe20000000051 */
[----:B------:R0:W-:Y:S01]  /*9ce0*/  STG.E.U16 desc[UR10][R96.64], R5 ;  /* 0x0000000560007986 */ /* 0x0001e2000c10150a */
[----:B---3--:R-:W-:Y:S02]  /*9cf0*/  PRMT R83, R19, 0x7632, R83 ;  /* 0x0000763213537816 */ /* 0x008fe40000000053 */
[----:B------:R-:W-:Y:S01]  /*9d00*/  PRMT R82, R23, 0x7632, R82 ;  /* 0x0000763217527816 */ /* 0x000fe20000000052 */
[----:B------:R-:W-:Y:S01]  /*9d10*/  STG.E.U16 desc[UR10][R98.64], R25 ;  /* 0x0000001962007986 */ /* 0x000fe2000c10150a */
[----:B----4-:R-:W-:Y:S02]  /*9d20*/  PRMT R86, R31, 0x7632, R86 ;  /* 0x000076321f567816 */ /* 0x010fe40000000056 */
[----:B------:R-:W-:Y:S01]  /*9d30*/  FSEL R117, R117, -INF , P6 ;  /* 0xff80000075757808 */ /* 0x000fe20003000000 */
[----:B------:R-:W-:Y:S04]  /*9d40*/  STG.E.U16 desc[UR10][R100.64], R50 ;  /* 0x0000003264007986 */ /* 0x000fe8000c10150a */
[----:B------:R-:W-:Y:S01]  /*9d50*/  STG.E.U16 desc[UR10][R102.64], R51 ;  /* 0x0000003366007986 */ /* 0x000fe2000c10150a */
[----:B0-----:R-:W-:-:S03]  /*9d60*/  FSEL R5, R114, -INF , P3 ;  /* 0xff80000072057808 */ /* 0x001fc60001800000 */
[----:B------:R-:W-:Y:S02]  /*9d70*/  STG.E.U16 desc[UR10][R104.64], R52 ;  /* 0x0000003468007986 */ /* 0x000fe4000c10150a */
[----:B------:R-:W-:Y:S01]  /*9d80*/  FFMA R8, R5, 0.69314718246459960938, R0 ;  /* 0x3f31721805087823 */ /* 0x000fe20000000000 */
[----:B------:R-:W-:Y:S01]  /*9d90*/  IMAD.HI R0, R194, 0x4, RZ ;  /* 0x00000004c2007827 */ /* 0x000fe200078e02ff */
[----:B------:R0:W-:Y:S04]  /*9da0*/  STG.E.U16 desc[UR10][R106.64], R10 ;  /* 0x0000000a6a007986 */ /* 0x0001e8000c10150a */
[----:B------:R-:W-:Y:S04]  /*9db0*/  STG.E.U16 desc[UR10][R108.64], R14 ;  /* 0x0000000e6c007986 */ /* 0x000fe8000c10150a */
[----:B------:R-:W-:Y:S04]  /*9dc0*/  STG.E.U16 desc[UR10][R110.64], R18 ;  /* 0x000000126e007986 */ /* 0x000fe8000c10150a */
[----:B------:R-:W-:Y:S01]  /*9dd0*/  STG.E.U16 desc[UR10][R112.64], R22 ;  /* 0x0000001670007986 */ /* 0x000fe2000c10150a */
[----:B0-----:R-:W-:Y:S01]  /*9de0*/  FFMA R10, R116, 0.69314718246459960938, R3 ;  /* 0x3f317218740a7823 */ /* 0x001fe20000000003 */
[----:B------:R-:W-:-:S02]  /*9df0*/  SHF.L.U32 R3, R194, 0x2, RZ ;  /* 0x00000002c2037819 */ /* 0x000fc400000006ff */
[----:B------:R-:W-:Y:S02]  /*9e00*/  STG.E.U16 desc[UR10][R118.64], R26 ;  /* 0x0000001a76007986 */ /* 0x000fe4000c10150a */
[----:B-1----:R-:W-:Y:S02]  /*9e10*/  IADD3 R2, P1, P2, R3, UR7, R6 ;  /* 0x0000000703027c10 */ /* 0x002fe4000fa3e006 */
[----:B------:R-:W-:Y:S02]  /*9e20*/  STG.E.U16 desc[UR10][R120.64], R30 ;  /* 0x0000001e78007986 */ /* 0x000fe4000c10150a */
[----:B------:R-:W-:Y:S02]  /*9e30*/  IADD3.X R3, PT, PT, R0, UR5, R7, P1, P2 ;  /* 0x0000000500037c10 */ /* 0x000fe40008fe4407 */
[----:B------:R-:W-:Y:S04]  /*9e40*/  STG.E.U16 desc[UR10][R122.64], R34 ;  /* 0x000000227a007986 */ /* 0x000fe8000c10150a */
        /* <DEDUP_REMOVED lines=9> */
[----:B------:R0:W-:Y:S04]  /*9ee0*/  STG.E.U16 desc[UR10][R142.64], R11 ;  /* 0x0000000b8e007986 */ /* 0x0001e8000c10150a */
[----:B------:R1:W-:Y:S04]  /*9ef0*/  STG.E.U16 desc[UR10][R144.64], R15 ;  /* 0x0000000f90007986 */ /* 0x0003e8000c10150a */
[----:B------:R1:W-:Y:S04]  /*9f00*/  STG.E.U16 desc[UR10][R146.64], R19 ;  /* 0x0000001392007986 */ /* 0x0003e8000c10150a */
[----:B------:R1:W-:Y:S01]  /*9f10*/  STG.E.U16 desc[UR10][R148.64], R23 ;  /* 0x0000001794007986 */ /* 0x0003e2000c10150a */
[----:B0-----:R-:W-:-:S03]  /*9f20*/  FFMA R11, R117, 0.69314718246459960938, R4 ;  /* 0x3f317218750b7823 */ /* 0x001fc60000000004 */
[----:B------:R1:W-:Y:S04]  /*9f30*/  STG.E.U16 desc[UR10][R150.64], R27 ;  /* 0x0000001b96007986 */ /* 0x0003e8000c10150a */
        /* <DEDUP_REMOVED lines=10> */
[----:B------:R1:W-:Y:S01]  /*9fe0*/  STG.E.U16 desc[UR10][R158.64], R79 ;  /* 0x0000004f9e007986 */ /* 0x0003e2000c10150a */
[----:B------:R-:W-:Y:S06]  /*9ff0*/  BAR.SYNC.DEFER_BLOCKING 0x0 ;  /* 0x0000000000007b1d */ /* 0x000fec0000010000 */
[----:B------:R1:W-:Y:S02]  /*a000*/  STS.128 [R48+UR6], R8 ;  /* 0x0000000830007988 */ /* 0x0003e40008000c06 */
[----:B------:R-:W-:Y:S06]  /*a010*/  BAR.SYNC.DEFER_BLOCKING 0x0 ;  /* 0x0000000000007b1d */ /* 0x000fec0000010000 */
[----:B------:R-:W-:Y:S05]  /*a020*/  @P0 EXIT ;  /* 0x000000000000094d */ /* 0x000fea0003800000 */
[----:B------:R-:W0:Y:S04]  /*a030*/  LDS R49, [R49] ;  /* 0x0000000031317984 */ /* 0x000e280000000800 */
[----:B0-----:R-:W-:Y:S01]  /*a040*/  STG.E desc[UR10][R2.64], R49 ;  /* 0x0000003102007986 */ /* 0x001fe2000c10190a */
[----:B------:R-:W-:Y:S05]  /*a050*/  EXIT ;  /* 0x000000000000794d */ /* 0x000fea0003800000 */
.L_x_2:
[----:B------:R-:W-:-:S00]  /*a060*/  BRA `(.L_x_2) ;  /* 0xfffffffc00fc7947 */ /* 0x000fc0000383ffff */
[----:B------:R-:W-:-:S00]  /*a070*/  NOP ;  /* 0x0000000000007918 */ /* 0x000fc00000000000 */
        /* <DEDUP_REMOVED lines=8> */
.L_x_3:


//--------------------- .nv.global.init           --------------------------
	.section	.nv.global.init,"aw",@progbits
.nv.global.init:
	.type		_$_str,@object
	.size		_$_str,(.L_0 - _$_str)
_$_str:
        /*0000*/ 	.byte	0x5f, 0x5f, 0x43, 0x55, 0x44, 0x41, 0x5f, 0x46, 0x54, 0x5a, 0x00
.L_0:


//--------------------- .nv.shared.attn_fwd       --------------------------
	.section	.nv.shared.attn_fwd,"aw",@nobits
	.sectionflags	@""
	.align	16
	.zero		1024


//--------------------- .nv.shared.reserved.0     --------------------------
	.section	.nv.shared.reserved.0,"aw",@nobits
	.weak		__nv_reservedSMEM_offset_0_alias
	.size		__nv_reservedSMEM_offset_0_alias, 0, 64
	.other		__nv_reservedSMEM_offset_0_alias,@"STO_CUDA_RESERVED_SHARED STV_DEFAULT"
__nv_reservedSMEM_offset_0_alias:
	.zero		0
	.zero		64


//--------------------- .nv.constant0.attn_fwd    --------------------------
	.section	.nv.constant0.attn_fwd,"a",@progbits
	.sectionflags	@""
	.align	4
.nv.constant0.attn_fwd:
	.zero		1032


//--------------------- SYMBOLS --------------------------

	.type		.nv.reservedSmem.offset0,@object
	.size		.nv.reservedSmem.offset0,0x4
	.type		.nv.reservedSmem.cap,@object
	.size		.nv.reservedSmem.cap,0x4
